//
// Generated by NVIDIA NVVM Compiler
//
// Compiler Build ID: CL-36424714
// Cuda compilation tools, release 13.0, V13.0.88
// Based on NVVM 20.0.0
//

.version 9.0
.target sm_100
.address_size 64

	// .globl	_Z40ms_deformable_im2col_gpu_kernel_templateI6__halfLi8ELi4ELi32ELi3ELi2ELi5ELi8ELi3ELi2EEviPKT_PKlS5_S3_S3_iiiPS1_
// _ZZ40ms_deformable_im2col_gpu_kernel_templateI6__halfLi8ELi4ELi32ELi3ELi2ELi5ELi8ELi3ELi2EEviPKT_PKlS5_S3_S3_iiiPS1_E9smem_tile has been demoted

.visible .entry _Z40ms_deformable_im2col_gpu_kernel_templateI6__halfLi8ELi4ELi32ELi3ELi2ELi5ELi8ELi3ELi2EEviPKT_PKlS5_S3_S3_iiiPS1_(
	.param .u32 _Z40ms_deformable_im2col_gpu_kernel_templateI6__halfLi8ELi4ELi32ELi3ELi2ELi5ELi8ELi3ELi2EEviPKT_PKlS5_S3_S3_iiiPS1__param_0,
	.param .u64 .ptr .align 1 _Z40ms_deformable_im2col_gpu_kernel_templateI6__halfLi8ELi4ELi32ELi3ELi2ELi5ELi8ELi3ELi2EEviPKT_PKlS5_S3_S3_iiiPS1__param_1,
	.param .u64 .ptr .align 1 _Z40ms_deformable_im2col_gpu_kernel_templateI6__halfLi8ELi4ELi32ELi3ELi2ELi5ELi8ELi3ELi2EEviPKT_PKlS5_S3_S3_iiiPS1__param_2,
	.param .u64 .ptr .align 1 _Z40ms_deformable_im2col_gpu_kernel_templateI6__halfLi8ELi4ELi32ELi3ELi2ELi5ELi8ELi3ELi2EEviPKT_PKlS5_S3_S3_iiiPS1__param_3,
	.param .u64 .ptr .align 1 _Z40ms_deformable_im2col_gpu_kernel_templateI6__halfLi8ELi4ELi32ELi3ELi2ELi5ELi8ELi3ELi2EEviPKT_PKlS5_S3_S3_iiiPS1__param_4,
	.param .u64 .ptr .align 1 _Z40ms_deformable_im2col_gpu_kernel_templateI6__halfLi8ELi4ELi32ELi3ELi2ELi5ELi8ELi3ELi2EEviPKT_PKlS5_S3_S3_iiiPS1__param_5,
	.param .u32 _Z40ms_deformable_im2col_gpu_kernel_templateI6__halfLi8ELi4ELi32ELi3ELi2ELi5ELi8ELi3ELi2EEviPKT_PKlS5_S3_S3_iiiPS1__param_6,
	.param .u32 _Z40ms_deformable_im2col_gpu_kernel_templateI6__halfLi8ELi4ELi32ELi3ELi2ELi5ELi8ELi3ELi2EEviPKT_PKlS5_S3_S3_iiiPS1__param_7,
	.param .u32 _Z40ms_deformable_im2col_gpu_kernel_templateI6__halfLi8ELi4ELi32ELi3ELi2ELi5ELi8ELi3ELi2EEviPKT_PKlS5_S3_S3_iiiPS1__param_8,
	.param .u64 .ptr .align 1 _Z40ms_deformable_im2col_gpu_kernel_templateI6__halfLi8ELi4ELi32ELi3ELi2ELi5ELi8ELi3ELi2EEviPKT_PKlS5_S3_S3_iiiPS1__param_9
)
{
	.reg .pred 	%p<116>;
	.reg .b16 	%rs<322>;
	.reg .b32 	%r<1002>;
	.reg .b32 	%f<153>;
	.reg .b64 	%rd<77>;
	// demoted variable
	.shared .align 128 .b8 _ZZ40ms_deformable_im2col_gpu_kernel_templateI6__halfLi8ELi4ELi32ELi3ELi2ELi5ELi8ELi3ELi2EEviPKT_PKlS5_S3_S3_iiiPS1_E9smem_tile[40960];
	ld.param.u32 	%r139, [_Z40ms_deformable_im2col_gpu_kernel_templateI6__halfLi8ELi4ELi32ELi3ELi2ELi5ELi8ELi3ELi2EEviPKT_PKlS5_S3_S3_iiiPS1__param_0];
	ld.param.u64 	%rd12, [_Z40ms_deformable_im2col_gpu_kernel_templateI6__halfLi8ELi4ELi32ELi3ELi2ELi5ELi8ELi3ELi2EEviPKT_PKlS5_S3_S3_iiiPS1__param_1];
	ld.param.u64 	%rd13, [_Z40ms_deformable_im2col_gpu_kernel_templateI6__halfLi8ELi4ELi32ELi3ELi2ELi5ELi8ELi3ELi2EEviPKT_PKlS5_S3_S3_iiiPS1__param_2];
	ld.param.u64 	%rd14, [_Z40ms_deformable_im2col_gpu_kernel_templateI6__halfLi8ELi4ELi32ELi3ELi2ELi5ELi8ELi3ELi2EEviPKT_PKlS5_S3_S3_iiiPS1__param_3];
	ld.param.u64 	%rd15, [_Z40ms_deformable_im2col_gpu_kernel_templateI6__halfLi8ELi4ELi32ELi3ELi2ELi5ELi8ELi3ELi2EEviPKT_PKlS5_S3_S3_iiiPS1__param_4];
	ld.param.u64 	%rd16, [_Z40ms_deformable_im2col_gpu_kernel_templateI6__halfLi8ELi4ELi32ELi3ELi2ELi5ELi8ELi3ELi2EEviPKT_PKlS5_S3_S3_iiiPS1__param_5];
	ld.param.u32 	%r140, [_Z40ms_deformable_im2col_gpu_kernel_templateI6__halfLi8ELi4ELi32ELi3ELi2ELi5ELi8ELi3ELi2EEviPKT_PKlS5_S3_S3_iiiPS1__param_7];
	ld.param.u32 	%r141, [_Z40ms_deformable_im2col_gpu_kernel_templateI6__halfLi8ELi4ELi32ELi3ELi2ELi5ELi8ELi3ELi2EEviPKT_PKlS5_S3_S3_iiiPS1__param_8];
	ld.param.u64 	%rd17, [_Z40ms_deformable_im2col_gpu_kernel_templateI6__halfLi8ELi4ELi32ELi3ELi2ELi5ELi8ELi3ELi2EEviPKT_PKlS5_S3_S3_iiiPS1__param_9];
	mov.u32 	%r142, %ctaid.x;
	mov.u32 	%r1, %ntid.x;
	mov.u32 	%r2, %tid.x;
	mad.lo.s32 	%r962, %r142, %r1, %r2;
	setp.ge.s32 	%p17, %r962, %r139;
	@%p17 bra 	$L__BB0_93;
	mov.u32 	%r144, %nctaid.x;
	mul.lo.s32 	%r4, %r1, %r144;
	cvt.rn.f32.s32 	%f1, %r141;
	mov.b32 	%r143, 1;
	// begin inline asm
	cvt.rz.f16.s32 %rs20, %r143;
	// end inline asm
	shl.b32 	%r5, %r140, 5;
	mov.f32 	%f81, 0f00000000;
	// begin inline asm
	{  cvt.rn.f16.f32 %rs21, %f81;}

	// end inline asm
	mov.f32 	%f82, 0f3F000000;
	// begin inline asm
	{  cvt.rn.f16.f32 %rs22, %f82;}

	// end inline asm
	shr.u32 	%r145, %r2, 5;
	shr.u32 	%r146, %r2, 2;
	and.b32  	%r147, %r146, 7;
	mov.b32 	%r6, {%rs22, %rs22};
	and.b32  	%r148, %r2, 28;
	shr.u32 	%r149, %r2, 1;
	and.b32  	%r7, %r149, 1;
	and.b32  	%r8, %r2, 1;
	mov.u32 	%r150, _ZZ40ms_deformable_im2col_gpu_kernel_templateI6__halfLi8ELi4ELi32ELi3ELi2ELi5ELi8ELi3ELi2EEviPKT_PKlS5_S3_S3_iiiPS1_E9smem_tile;
	mad.lo.s32 	%r151, %r145, 2560, %r150;
	mad.lo.s32 	%r9, %r147, 320, %r151;
	shl.b32 	%r152, %r2, 6;
	and.b32  	%r153, %r152, 192;
	add.s32 	%r154, %r9, %r153;
	cvt.u64.u32 	%rd1, %r148;
	shl.b32 	%r155, %r2, 1;
	and.b32  	%r156, %r155, 56;
	add.s32 	%r11, %r154, %r156;
	cvta.to.global.u64 	%rd18, %rd13;
	add.s64 	%rd2, %rd18, 8;
	cvta.to.global.u64 	%rd3, %rd14;
	cvta.to.global.u64 	%rd4, %rd12;
$L__BB0_2:
	mov.b32 	%r970, {%rs21, %rs21};
	mov.b32 	%f121, %r970;
	shl.b32 	%r158, %r962, 3;
	shr.s32 	%r159, %r158, 5;
	cvt.rn.f32.s32 	%f83, %r159;
	div.rn.f32 	%f84, %f83, %f1;
	cvt.rzi.s32.f32 	%r160, %f84;
	cvt.s64.s32 	%rd5, %r158;
	mul.lo.s32 	%r14, %r5, %r160;
	and.b32  	%r969, %r158, -32;
	shl.b32 	%r161, %r962, 4;
	and.b32  	%r968, %r161, -64;
	and.b32  	%r162, %r161, 48;
	add.s32 	%r17, %r9, %r162;
	mov.b32 	%r967, 0;
	mov.u64 	%rd75, %rd3;
	mov.u64 	%rd76, %rd2;
	mov.f32 	%f122, %f121;
	mov.f32 	%f123, %f121;
	mov.f32 	%f124, %f121;
	mov.u32 	%r971, %r970;
	mov.u32 	%r972, %r970;
	mov.u32 	%r973, %r970;
$L__BB0_3:
	mul.wide.s32 	%rd22, %r968, 2;
	add.s64 	%rd19, %rd15, %rd22;
	mul.wide.s32 	%rd23, %r969, 2;
	add.s64 	%rd21, %rd16, %rd23;
	ld.global.u32 	%r172, [%rd75];
	ld.global.u32 	%r164, [%rd76+-8];
	ld.global.u32 	%r163, [%rd76];
	// begin inline asm
	cvt.rn.f16.s32 %rs23, %r163;
	// end inline asm
	// begin inline asm
	cvt.rn.f16.s32 %rs24, %r164;
	// end inline asm
	shl.b32 	%r173, %r172, 5;
	add.s32 	%r174, %r173, %r14;
	cvt.s64.s32 	%rd8, %r174;
	// begin inline asm
	ld.global.cg.v4.f32 {%f85,%f86,%f87,%f88}, [%rd19];
	// end inline asm
	add.s64 	%rd20, %rd19, 16;
	// begin inline asm
	ld.global.cg.v4.f32 {%f89,%f90,%f91,%f92}, [%rd20];
	// end inline asm
	// begin inline asm
	ld.global.cg.v4.f32 {%f93,%f94,%f95,%f96}, [%rd21];
	// end inline asm
	mov.b32 	%r166, %f85;
	mov.b32 	%r27, %f93;
	mov.b32 	%r28, {%rs23, %rs24};
	// begin inline asm
	{fma.rn.f16x2 %r165,%r166,%r28,%r6;
}
	// end inline asm
	// begin inline asm
	{.reg .f16 low,high;
 mov.b32 {low,high}, %r165;
 mov.b16 %rs25, high;}
	// end inline asm
	// begin inline asm
	{.reg .f16 low,high;
 mov.b32 {low,high}, %r165;
 mov.b16 %rs26, low;}
	// end inline asm
	mov.b32 	%r171, 0;
	// begin inline asm
	cvt.rn.f16.s32 %rs27, %r171;
	// end inline asm
	// begin inline asm
	{ .reg .pred __$temp3;
  setp.gt.f16  __$temp3, %rs25, %rs27;
  selp.u16 %rs28, 1, 0, __$temp3;}
	// end inline asm
	setp.eq.s16 	%p19, %rs28, 0;
	mov.pred 	%p108, -1;
	@%p19 bra 	$L__BB0_7;
	// begin inline asm
	{ .reg .pred __$temp3;
  setp.gt.f16  __$temp3, %rs26, %rs27;
  selp.u16 %rs31, 1, 0, __$temp3;}
	// end inline asm
	setp.eq.s16 	%p21, %rs31, 0;
	@%p21 bra 	$L__BB0_7;
	add.s32 	%r175, %r164, 1;
	// begin inline asm
	cvt.rn.f16.s32 %rs34, %r175;
	// end inline asm
	// begin inline asm
	{ .reg .pred __$temp3;
  setp.lt.f16  __$temp3, %rs25, %rs34;
  selp.u16 %rs35, 1, 0, __$temp3;}
	// end inline asm
	setp.eq.s16 	%p23, %rs35, 0;
	@%p23 bra 	$L__BB0_7;
	add.s32 	%r176, %r163, 1;
	// begin inline asm
	cvt.rn.f16.s32 %rs38, %r176;
	// end inline asm
	// begin inline asm
	{ .reg .pred __$temp3;
  setp.lt.f16  __$temp3, %rs26, %rs38;
  selp.u16 %rs39, 1, 0, __$temp3;}
	// end inline asm
	setp.eq.s16 	%p108, %rs39, 0;
$L__BB0_7:
	shl.b64 	%rd24, %rd8, 1;
	add.s64 	%rd9, %rd4, %rd24;
	// begin inline asm
	cvt.rmi.s32.f16 %r177, %rs25;
	// end inline asm
	// begin inline asm
	cvt.rmi.s32.f16 %r178, %rs26;
	// end inline asm
	@%p108 bra 	$L__BB0_11;
	add.s32 	%r31, %r177, %r7;
	add.s32 	%r32, %r178, %r8;
	or.b32  	%r181, %r31, %r32;
	setp.ge.s32 	%p24, %r31, %r164;
	setp.lt.s32 	%p25, %r181, 0;
	setp.ge.s32 	%p26, %r32, %r163;
	or.pred  	%p27, %p24, %p26;
	or.pred  	%p28, %p27, %p25;
	@%p28 bra 	$L__BB0_10;
	mul.lo.s32 	%r182, %r163, %r31;
	shl.b32 	%r183, %r182, 5;
	cvt.s64.s32 	%rd25, %r183;
	shl.b32 	%r184, %r32, 5;
	cvt.u64.u32 	%rd26, %r184;
	or.b64  	%rd27, %rd25, %rd1;
	add.s64 	%rd28, %rd27, %rd26;
	shl.b64 	%rd29, %rd28, 1;
	add.s64 	%rd30, %rd9, %rd29;
	ld.global.v2.f32 	{%f97, %f98}, [%rd30];
	st.shared.v2.f32 	[%r11], {%f97, %f98};
	bra.uni 	$L__BB0_12;
$L__BB0_10:
	st.shared.v4.u16 	[%r11], {%rs21, %rs21, %rs21, %rs21};
	bra.uni 	$L__BB0_12;
$L__BB0_11:
	st.shared.v4.u16 	[%r11], {%rs21, %rs21, %rs21, %rs21};
$L__BB0_12:
	bar.warp.sync 	-1;
	add.s32 	%r33, %r164, 1;
	add.s32 	%r34, %r163, 1;
	shl.b32 	%r35, %r163, 5;
	{ .reg .b16 tmp; mov.b32 {tmp, %rs49}, %r27; }
	mov.b32 	%r36, {%rs49, %rs49};
	mov.b32 	%r186, %f86;
	// begin inline asm
	{fma.rn.f16x2 %r185,%r186,%r28,%r6;
}
	// end inline asm
	// begin inline asm
	{.reg .f16 low,high;
 mov.b32 {low,high}, %r185;
 mov.b16 %rs44, high;}
	// end inline asm
	// begin inline asm
	{.reg .f16 low,high;
 mov.b32 {low,high}, %r185;
 mov.b16 %rs45, low;}
	// end inline asm
	// begin inline asm
	{ .reg .pred __$temp3;
  setp.gt.f16  __$temp3, %rs44, %rs27;
  selp.u16 %rs46, 1, 0, __$temp3;}
	// end inline asm
	setp.eq.s16 	%p30, %rs46, 0;
	mov.pred 	%p109, -1;
	@%p30 bra 	$L__BB0_16;
	// begin inline asm
	{ .reg .pred __$temp3;
  setp.gt.f16  __$temp3, %rs45, %rs27;
  selp.u16 %rs50, 1, 0, __$temp3;}
	// end inline asm
	setp.eq.s16 	%p32, %rs50, 0;
	@%p32 bra 	$L__BB0_16;
	// begin inline asm
	cvt.rn.f16.s32 %rs53, %r33;
	// end inline asm
	// begin inline asm
	{ .reg .pred __$temp3;
  setp.lt.f16  __$temp3, %rs44, %rs53;
  selp.u16 %rs54, 1, 0, __$temp3;}
	// end inline asm
	setp.eq.s16 	%p34, %rs54, 0;
	@%p34 bra 	$L__BB0_16;
	// begin inline asm
	cvt.rn.f16.s32 %rs57, %r34;
	// end inline asm
	// begin inline asm
	{ .reg .pred __$temp3;
  setp.lt.f16  __$temp3, %rs45, %rs57;
  selp.u16 %rs58, 1, 0, __$temp3;}
	// end inline asm
	setp.eq.s16 	%p109, %rs58, 0;
$L__BB0_16:
	// begin inline asm
	cvt.rmi.s32.f16 %r193, %rs44;
	// end inline asm
	// begin inline asm
	cvt.rmi.s32.f16 %r194, %rs45;
	// end inline asm
	@%p109 bra 	$L__BB0_20;
	add.s32 	%r39, %r193, %r7;
	add.s32 	%r40, %r194, %r8;
	or.b32  	%r197, %r39, %r40;
	setp.ge.s32 	%p35, %r39, %r164;
	setp.lt.s32 	%p36, %r197, 0;
	setp.ge.s32 	%p37, %r40, %r163;
	or.pred  	%p38, %p35, %p37;
	or.pred  	%p39, %p38, %p36;
	@%p39 bra 	$L__BB0_19;
	mul.lo.s32 	%r198, %r35, %r39;
	cvt.s64.s32 	%rd31, %r198;
	shl.b32 	%r199, %r40, 5;
	cvt.u64.u32 	%rd32, %r199;
	add.s64 	%rd33, %rd31, %rd1;
	add.s64 	%rd34, %rd33, %rd32;
	shl.b64 	%rd35, %rd34, 1;
	add.s64 	%rd36, %rd9, %rd35;
	ld.global.v2.f32 	{%f99, %f100}, [%rd36];
	st.shared.v2.f32 	[%r11+20480], {%f99, %f100};
	bra.uni 	$L__BB0_21;
$L__BB0_19:
	st.shared.v4.u16 	[%r11+20480], {%rs21, %rs21, %rs21, %rs21};
	bra.uni 	$L__BB0_21;
$L__BB0_20:
	st.shared.v4.u16 	[%r11+20480], {%rs21, %rs21, %rs21, %rs21};
$L__BB0_21:
	bar.warp.sync 	-1;
	bar.warp.sync 	-1;
	@%p108 bra 	$L__BB0_23;
	{ .reg .b16 tmp; mov.b32 {%rs77, tmp}, %r27; }
	mov.b32 	%r210, {%rs77, %rs77};
	// begin inline asm
	cvt.rm.f16.s32 %rs63, %r177;
	// end inline asm
	// begin inline asm
	{sub.f16 %rs64,%rs25,%rs63;
}
	// end inline asm
	// begin inline asm
	cvt.rm.f16.s32 %rs67, %r178;
	// end inline asm
	// begin inline asm
	{sub.f16 %rs68,%rs26,%rs67;
}
	// end inline asm
	// begin inline asm
	{sub.f16 %rs71,%rs20,%rs64;
}
	// end inline asm
	// begin inline asm
	{sub.f16 %rs74,%rs20,%rs68;
}
	// end inline asm
	mov.b32 	%r203, {%rs71, %rs71};
	mov.b32 	%r206, {%rs64, %rs64};
	mov.b32 	%r204, {%rs74, %rs68};
	// begin inline asm
	{mul.f16x2 %r202,%r203,%r204;
}
	// end inline asm
	// begin inline asm
	{mul.f16x2 %r205,%r206,%r204;
}
	// end inline asm
	mov.b32 	{%rs78, %rs79}, %r202;
	mov.b32 	%r209, {%rs78, %rs78};
	// begin inline asm
	{mul.f16x2 %r208,%r209,%r210;
}
	// end inline asm
	ld.shared.v4.u32 	{%r213, %r217, %r221, %r225}, [%r17];
	// begin inline asm
	{fma.rn.f16x2 %r211,%r208,%r213,%r973;
}
	// end inline asm
	// begin inline asm
	{fma.rn.f16x2 %r215,%r208,%r217,%r972;
}
	// end inline asm
	// begin inline asm
	{fma.rn.f16x2 %r219,%r208,%r221,%r971;
}
	// end inline asm
	// begin inline asm
	{fma.rn.f16x2 %r223,%r208,%r225,%r970;
}
	// end inline asm
	mov.b32 	%r228, {%rs79, %rs79};
	// begin inline asm
	{mul.f16x2 %r227,%r228,%r210;
}
	// end inline asm
	ld.shared.v4.u32 	{%r232, %r236, %r240, %r244}, [%r17+64];
	// begin inline asm
	{fma.rn.f16x2 %r230,%r227,%r232,%r211;
}
	// end inline asm
	// begin inline asm
	{fma.rn.f16x2 %r234,%r227,%r236,%r215;
}
	// end inline asm
	// begin inline asm
	{fma.rn.f16x2 %r238,%r227,%r240,%r219;
}
	// end inline asm
	// begin inline asm
	{fma.rn.f16x2 %r242,%r227,%r244,%r223;
}
	// end inline asm
	mov.b32 	{%rs80, %rs81}, %r205;
	mov.b32 	%r247, {%rs80, %rs80};
	// begin inline asm
	{mul.f16x2 %r246,%r247,%r210;
}
	// end inline asm
	ld.shared.v4.u32 	{%r251, %r255, %r259, %r263}, [%r17+128];
	// begin inline asm
	{fma.rn.f16x2 %r249,%r246,%r251,%r230;
}
	// end inline asm
	// begin inline asm
	{fma.rn.f16x2 %r253,%r246,%r255,%r234;
}
	// end inline asm
	// begin inline asm
	{fma.rn.f16x2 %r257,%r246,%r259,%r238;
}
	// end inline asm
	// begin inline asm
	{fma.rn.f16x2 %r261,%r246,%r263,%r242;
}
	// end inline asm
	mov.b32 	%r266, {%rs81, %rs81};
	// begin inline asm
	{mul.f16x2 %r265,%r266,%r210;
}
	// end inline asm
	ld.shared.v4.u32 	{%r270, %r274, %r278, %r282}, [%r17+192];
	// begin inline asm
	{fma.rn.f16x2 %r973,%r265,%r270,%r249;
}
	// end inline asm
	// begin inline asm
	{fma.rn.f16x2 %r972,%r265,%r274,%r253;
}
	// end inline asm
	// begin inline asm
	{fma.rn.f16x2 %r971,%r265,%r278,%r257;
}
	// end inline asm
	// begin inline asm
	{fma.rn.f16x2 %r970,%r265,%r282,%r261;
}
	// end inline asm
	mov.b32 	%f124, %r973;
	mov.b32 	%f123, %r972;
	mov.b32 	%f122, %r971;
	mov.b32 	%f121, %r970;
$L__BB0_23:
	mov.b32 	%r49, %f94;
	mov.b32 	%r285, %f87;
	// begin inline asm
	{fma.rn.f16x2 %r284,%r285,%r28,%r6;
}
	// end inline asm
	// begin inline asm
	{.reg .f16 low,high;
 mov.b32 {low,high}, %r284;
 mov.b16 %rs82, high;}
	// end inline asm
	// begin inline asm
	{.reg .f16 low,high;
 mov.b32 {low,high}, %r284;
 mov.b16 %rs83, low;}
	// end inline asm
	// begin inline asm
	{ .reg .pred __$temp3;
  setp.gt.f16  __$temp3, %rs82, %rs27;
  selp.u16 %rs84, 1, 0, __$temp3;}
	// end inline asm
	setp.eq.s16 	%p41, %rs84, 0;
	mov.pred 	%p110, -1;
	@%p41 bra 	$L__BB0_27;
	// begin inline asm
	{ .reg .pred __$temp3;
  setp.gt.f16  __$temp3, %rs83, %rs27;
  selp.u16 %rs87, 1, 0, __$temp3;}
	// end inline asm
	setp.eq.s16 	%p43, %rs87, 0;
	@%p43 bra 	$L__BB0_27;
	// begin inline asm
	cvt.rn.f16.s32 %rs90, %r33;
	// end inline asm
	// begin inline asm
	{ .reg .pred __$temp3;
  setp.lt.f16  __$temp3, %rs82, %rs90;
  selp.u16 %rs91, 1, 0, __$temp3;}
	// end inline asm
	setp.eq.s16 	%p45, %rs91, 0;
	@%p45 bra 	$L__BB0_27;
	// begin inline asm
	cvt.rn.f16.s32 %rs94, %r34;
	// end inline asm
	// begin inline asm
	{ .reg .pred __$temp3;
  setp.lt.f16  __$temp3, %rs83, %rs94;
  selp.u16 %rs95, 1, 0, __$temp3;}
	// end inline asm
	setp.eq.s16 	%p110, %rs95, 0;
$L__BB0_27:
	// begin inline asm
	cvt.rmi.s32.f16 %r292, %rs82;
	// end inline asm
	// begin inline asm
	cvt.rmi.s32.f16 %r293, %rs83;
	// end inline asm
	@%p110 bra 	$L__BB0_31;
	add.s32 	%r52, %r292, %r7;
	add.s32 	%r53, %r293, %r8;
	or.b32  	%r296, %r52, %r53;
	setp.lt.s32 	%p46, %r52, %r164;
	setp.gt.s32 	%p47, %r296, -1;
	setp.lt.s32 	%p48, %r53, %r163;
	and.pred  	%p49, %p46, %p48;
	and.pred  	%p50, %p49, %p47;
	@%p50 bra 	$L__BB0_30;
	st.shared.v4.u16 	[%r11], {%rs21, %rs21, %rs21, %rs21};
	bra.uni 	$L__BB0_32;
$L__BB0_30:
	mul.lo.s32 	%r297, %r35, %r52;
	cvt.s64.s32 	%rd37, %r297;
	shl.b32 	%r298, %r53, 5;
	cvt.u64.u32 	%rd38, %r298;
	add.s64 	%rd39, %rd37, %rd1;
	add.s64 	%rd40, %rd39, %rd38;
	shl.b64 	%rd41, %rd40, 1;
	add.s64 	%rd42, %rd9, %rd41;
	ld.global.v2.f32 	{%f101, %f102}, [%rd42];
	st.shared.v2.f32 	[%r11], {%f101, %f102};
	bra.uni 	$L__BB0_32;
$L__BB0_31:
	st.shared.v4.u16 	[%r11], {%rs21, %rs21, %rs21, %rs21};
$L__BB0_32:
	bar.warp.sync 	-1;
	bar.warp.sync 	-1;
	@%p109 bra 	$L__BB0_34;
	// begin inline asm
	cvt.rm.f16.s32 %rs100, %r193;
	// end inline asm
	// begin inline asm
	{sub.f16 %rs101,%rs44,%rs100;
}
	// end inline asm
	// begin inline asm
	cvt.rm.f16.s32 %rs104, %r194;
	// end inline asm
	// begin inline asm
	{sub.f16 %rs105,%rs45,%rs104;
}
	// end inline asm
	// begin inline asm
	{sub.f16 %rs108,%rs20,%rs101;
}
	// end inline asm
	// begin inline asm
	{sub.f16 %rs111,%rs20,%rs105;
}
	// end inline asm
	mov.b32 	%r302, {%rs108, %rs108};
	mov.b32 	%r305, {%rs101, %rs101};
	mov.b32 	%r303, {%rs111, %rs105};
	// begin inline asm
	{mul.f16x2 %r301,%r302,%r303;
}
	// end inline asm
	// begin inline asm
	{mul.f16x2 %r304,%r305,%r303;
}
	// end inline asm
	mov.b32 	{%rs114, %rs115}, %r301;
	mov.b32 	%r308, {%rs114, %rs114};
	// begin inline asm
	{mul.f16x2 %r307,%r308,%r36;
}
	// end inline asm
	ld.shared.v4.u32 	{%r312, %r316, %r320, %r324}, [%r17+20480];
	// begin inline asm
	{fma.rn.f16x2 %r310,%r307,%r312,%r973;
}
	// end inline asm
	// begin inline asm
	{fma.rn.f16x2 %r314,%r307,%r316,%r972;
}
	// end inline asm
	// begin inline asm
	{fma.rn.f16x2 %r318,%r307,%r320,%r971;
}
	// end inline asm
	// begin inline asm
	{fma.rn.f16x2 %r322,%r307,%r324,%r970;
}
	// end inline asm
	mov.b32 	%r327, {%rs115, %rs115};
	// begin inline asm
	{mul.f16x2 %r326,%r327,%r36;
}
	// end inline asm
	ld.shared.v4.u32 	{%r331, %r335, %r339, %r343}, [%r17+20544];
	// begin inline asm
	{fma.rn.f16x2 %r329,%r326,%r331,%r310;
}
	// end inline asm
	// begin inline asm
	{fma.rn.f16x2 %r333,%r326,%r335,%r314;
}
	// end inline asm
	// begin inline asm
	{fma.rn.f16x2 %r337,%r326,%r339,%r318;
}
	// end inline asm
	// begin inline asm
	{fma.rn.f16x2 %r341,%r326,%r343,%r322;
}
	// end inline asm
	mov.b32 	{%rs116, %rs117}, %r304;
	mov.b32 	%r346, {%rs116, %rs116};
	// begin inline asm
	{mul.f16x2 %r345,%r346,%r36;
}
	// end inline asm
	ld.shared.v4.u32 	{%r350, %r354, %r358, %r362}, [%r17+20608];
	// begin inline asm
	{fma.rn.f16x2 %r348,%r345,%r350,%r329;
}
	// end inline asm
	// begin inline asm
	{fma.rn.f16x2 %r352,%r345,%r354,%r333;
}
	// end inline asm
	// begin inline asm
	{fma.rn.f16x2 %r356,%r345,%r358,%r337;
}
	// end inline asm
	// begin inline asm
	{fma.rn.f16x2 %r360,%r345,%r362,%r341;
}
	// end inline asm
	mov.b32 	%r365, {%rs117, %rs117};
	// begin inline asm
	{mul.f16x2 %r364,%r365,%r36;
}
	// end inline asm
	ld.shared.v4.u32 	{%r369, %r373, %r377, %r381}, [%r17+20672];
	// begin inline asm
	{fma.rn.f16x2 %r973,%r364,%r369,%r348;
}
	// end inline asm
	// begin inline asm
	{fma.rn.f16x2 %r972,%r364,%r373,%r352;
}
	// end inline asm
	// begin inline asm
	{fma.rn.f16x2 %r971,%r364,%r377,%r356;
}
	// end inline asm
	// begin inline asm
	{fma.rn.f16x2 %r970,%r364,%r381,%r360;
}
	// end inline asm
	mov.b32 	%f124, %r973;
	mov.b32 	%f123, %r972;
	mov.b32 	%f122, %r971;
	mov.b32 	%f121, %r970;
$L__BB0_34:
	{ .reg .b16 tmp; mov.b32 {tmp, %rs123}, %r49; }
	mov.b32 	%r62, {%rs123, %rs123};
	mov.b32 	%r384, %f88;
	// begin inline asm
	{fma.rn.f16x2 %r383,%r384,%r28,%r6;
}
	// end inline asm
	// begin inline asm
	{.reg .f16 low,high;
 mov.b32 {low,high}, %r383;
 mov.b16 %rs118, high;}
	// end inline asm
	// begin inline asm
	{.reg .f16 low,high;
 mov.b32 {low,high}, %r383;
 mov.b16 %rs119, low;}
	// end inline asm
	// begin inline asm
	{ .reg .pred __$temp3;
  setp.gt.f16  __$temp3, %rs118, %rs27;
  selp.u16 %rs120, 1, 0, __$temp3;}
	// end inline asm
	setp.eq.s16 	%p52, %rs120, 0;
	mov.pred 	%p111, -1;
	@%p52 bra 	$L__BB0_38;
	// begin inline asm
	{ .reg .pred __$temp3;
  setp.gt.f16  __$temp3, %rs119, %rs27;
  selp.u16 %rs124, 1, 0, __$temp3;}
	// end inline asm
	setp.eq.s16 	%p54, %rs124, 0;
	@%p54 bra 	$L__BB0_38;
	// begin inline asm
	cvt.rn.f16.s32 %rs127, %r33;
	// end inline asm
	// begin inline asm
	{ .reg .pred __$temp3;
  setp.lt.f16  __$temp3, %rs118, %rs127;
  selp.u16 %rs128, 1, 0, __$temp3;}
	// end inline asm
	setp.eq.s16 	%p56, %rs128, 0;
	@%p56 bra 	$L__BB0_38;
	// begin inline asm
	cvt.rn.f16.s32 %rs131, %r34;
	// end inline asm
	// begin inline asm
	{ .reg .pred __$temp3;
  setp.lt.f16  __$temp3, %rs119, %rs131;
  selp.u16 %rs132, 1, 0, __$temp3;}
	// end inline asm
	setp.eq.s16 	%p111, %rs132, 0;
$L__BB0_38:
	// begin inline asm
	cvt.rmi.s32.f16 %r391, %rs118;
	// end inline asm
	// begin inline asm
	cvt.rmi.s32.f16 %r392, %rs119;
	// end inline asm
	@%p111 bra 	$L__BB0_42;
	add.s32 	%r65, %r391, %r7;
	add.s32 	%r66, %r392, %r8;
	or.b32  	%r395, %r65, %r66;
	setp.lt.s32 	%p57, %r65, %r164;
	setp.gt.s32 	%p58, %r395, -1;
	setp.lt.s32 	%p59, %r66, %r163;
	and.pred  	%p60, %p57, %p59;
	and.pred  	%p61, %p60, %p58;
	@%p61 bra 	$L__BB0_41;
	st.shared.v4.u16 	[%r11+20480], {%rs21, %rs21, %rs21, %rs21};
	bra.uni 	$L__BB0_43;
$L__BB0_41:
	mul.lo.s32 	%r396, %r35, %r65;
	cvt.s64.s32 	%rd43, %r396;
	shl.b32 	%r397, %r66, 5;
	cvt.u64.u32 	%rd44, %r397;
	add.s64 	%rd45, %rd43, %rd1;
	add.s64 	%rd46, %rd45, %rd44;
	shl.b64 	%rd47, %rd46, 1;
	add.s64 	%rd48, %rd9, %rd47;
	ld.global.v2.f32 	{%f103, %f104}, [%rd48];
	st.shared.v2.f32 	[%r11+20480], {%f103, %f104};
	bra.uni 	$L__BB0_43;
$L__BB0_42:
	st.shared.v4.u16 	[%r11+20480], {%rs21, %rs21, %rs21, %rs21};
$L__BB0_43:
	bar.warp.sync 	-1;
	bar.warp.sync 	-1;
	@%p110 bra 	$L__BB0_45;
	{ .reg .b16 tmp; mov.b32 {%rs151, tmp}, %r49; }
	mov.b32 	%r408, {%rs151, %rs151};
	// begin inline asm
	cvt.rm.f16.s32 %rs137, %r292;
	// end inline asm
	// begin inline asm
	{sub.f16 %rs138,%rs82,%rs137;
}
	// end inline asm
	// begin inline asm
	cvt.rm.f16.s32 %rs141, %r293;
	// end inline asm
	// begin inline asm
	{sub.f16 %rs142,%rs83,%rs141;
}
	// end inline asm
	// begin inline asm
	{sub.f16 %rs145,%rs20,%rs138;
}
	// end inline asm
	// begin inline asm
	{sub.f16 %rs148,%rs20,%rs142;
}
	// end inline asm
	mov.b32 	%r401, {%rs145, %rs145};
	mov.b32 	%r404, {%rs138, %rs138};
	mov.b32 	%r402, {%rs148, %rs142};
	// begin inline asm
	{mul.f16x2 %r400,%r401,%r402;
}
	// end inline asm
	// begin inline asm
	{mul.f16x2 %r403,%r404,%r402;
}
	// end inline asm
	mov.b32 	{%rs152, %rs153}, %r400;
	mov.b32 	%r407, {%rs152, %rs152};
	// begin inline asm
	{mul.f16x2 %r406,%r407,%r408;
}
	// end inline asm
	ld.shared.v4.u32 	{%r411, %r415, %r419, %r423}, [%r17];
	// begin inline asm
	{fma.rn.f16x2 %r409,%r406,%r411,%r973;
}
	// end inline asm
	// begin inline asm
	{fma.rn.f16x2 %r413,%r406,%r415,%r972;
}
	// end inline asm
	// begin inline asm
	{fma.rn.f16x2 %r417,%r406,%r419,%r971;
}
	// end inline asm
	// begin inline asm
	{fma.rn.f16x2 %r421,%r406,%r423,%r970;
}
	// end inline asm
	mov.b32 	%r426, {%rs153, %rs153};
	// begin inline asm
	{mul.f16x2 %r425,%r426,%r408;
}
	// end inline asm
	ld.shared.v4.u32 	{%r430, %r434, %r438, %r442}, [%r17+64];
	// begin inline asm
	{fma.rn.f16x2 %r428,%r425,%r430,%r409;
}
	// end inline asm
	// begin inline asm
	{fma.rn.f16x2 %r432,%r425,%r434,%r413;
}
	// end inline asm
	// begin inline asm
	{fma.rn.f16x2 %r436,%r425,%r438,%r417;
}
	// end inline asm
	// begin inline asm
	{fma.rn.f16x2 %r440,%r425,%r442,%r421;
}
	// end inline asm
	mov.b32 	{%rs154, %rs155}, %r403;
	mov.b32 	%r445, {%rs154, %rs154};
	// begin inline asm
	{mul.f16x2 %r444,%r445,%r408;
}
	// end inline asm
	ld.shared.v4.u32 	{%r449, %r453, %r457, %r461}, [%r17+128];
	// begin inline asm
	{fma.rn.f16x2 %r447,%r444,%r449,%r428;
}
	// end inline asm
	// begin inline asm
	{fma.rn.f16x2 %r451,%r444,%r453,%r432;
}
	// end inline asm
	// begin inline asm
	{fma.rn.f16x2 %r455,%r444,%r457,%r436;
}
	// end inline asm
	// begin inline asm
	{fma.rn.f16x2 %r459,%r444,%r461,%r440;
}
	// end inline asm
	mov.b32 	%r464, {%rs155, %rs155};
	// begin inline asm
	{mul.f16x2 %r463,%r464,%r408;
}
	// end inline asm
	ld.shared.v4.u32 	{%r468, %r472, %r476, %r480}, [%r17+192];
	// begin inline asm
	{fma.rn.f16x2 %r973,%r463,%r468,%r447;
}
	// end inline asm
	// begin inline asm
	{fma.rn.f16x2 %r972,%r463,%r472,%r451;
}
	// end inline asm
	// begin inline asm
	{fma.rn.f16x2 %r971,%r463,%r476,%r455;
}
	// end inline asm
	// begin inline asm
	{fma.rn.f16x2 %r970,%r463,%r480,%r459;
}
	// end inline asm
	mov.b32 	%f124, %r973;
	mov.b32 	%f123, %r972;
	mov.b32 	%f122, %r971;
	mov.b32 	%f121, %r970;
$L__BB0_45:
	mov.b32 	%r75, %f95;
	mov.b32 	%r483, %f89;
	// begin inline asm
	{fma.rn.f16x2 %r482,%r483,%r28,%r6;
}
	// end inline asm
	// begin inline asm
	{.reg .f16 low,high;
 mov.b32 {low,high}, %r482;
 mov.b16 %rs156, high;}
	// end inline asm
	// begin inline asm
	{.reg .f16 low,high;
 mov.b32 {low,high}, %r482;
 mov.b16 %rs157, low;}
	// end inline asm
	// begin inline asm
	{ .reg .pred __$temp3;
  setp.gt.f16  __$temp3, %rs156, %rs27;
  selp.u16 %rs158, 1, 0, __$temp3;}
	// end inline asm
	setp.eq.s16 	%p63, %rs158, 0;
	mov.pred 	%p112, -1;
	@%p63 bra 	$L__BB0_49;
	// begin inline asm
	{ .reg .pred __$temp3;
  setp.gt.f16  __$temp3, %rs157, %rs27;
  selp.u16 %rs161, 1, 0, __$temp3;}
	// end inline asm
	setp.eq.s16 	%p65, %rs161, 0;
	@%p65 bra 	$L__BB0_49;
	// begin inline asm
	cvt.rn.f16.s32 %rs164, %r33;
	// end inline asm
	// begin inline asm
	{ .reg .pred __$temp3;
  setp.lt.f16  __$temp3, %rs156, %rs164;
  selp.u16 %rs165, 1, 0, __$temp3;}
	// end inline asm
	setp.eq.s16 	%p67, %rs165, 0;
	@%p67 bra 	$L__BB0_49;
	// begin inline asm
	cvt.rn.f16.s32 %rs168, %r34;
	// end inline asm
	// begin inline asm
	{ .reg .pred __$temp3;
  setp.lt.f16  __$temp3, %rs157, %rs168;
  selp.u16 %rs169, 1, 0, __$temp3;}
	// end inline asm
	setp.eq.s16 	%p112, %rs169, 0;
$L__BB0_49:
	// begin inline asm
	cvt.rmi.s32.f16 %r490, %rs156;
	// end inline asm
	// begin inline asm
	cvt.rmi.s32.f16 %r491, %rs157;
	// end inline asm
	@%p112 bra 	$L__BB0_53;
	add.s32 	%r78, %r490, %r7;
	add.s32 	%r79, %r491, %r8;
	or.b32  	%r494, %r78, %r79;
	setp.lt.s32 	%p68, %r78, %r164;
	setp.gt.s32 	%p69, %r494, -1;
	setp.lt.s32 	%p70, %r79, %r163;
	and.pred  	%p71, %p68, %p70;
	and.pred  	%p72, %p71, %p69;
	@%p72 bra 	$L__BB0_52;
	st.shared.v4.u16 	[%r11], {%rs21, %rs21, %rs21, %rs21};
	bra.uni 	$L__BB0_54;
$L__BB0_52:
	mul.lo.s32 	%r495, %r35, %r78;
	cvt.s64.s32 	%rd49, %r495;
	shl.b32 	%r496, %r79, 5;
	cvt.u64.u32 	%rd50, %r496;
	add.s64 	%rd51, %rd49, %rd1;
	add.s64 	%rd52, %rd51, %rd50;
	shl.b64 	%rd53, %rd52, 1;
	add.s64 	%rd54, %rd9, %rd53;
	ld.global.v2.f32 	{%f105, %f106}, [%rd54];
	st.shared.v2.f32 	[%r11], {%f105, %f106};
	bra.uni 	$L__BB0_54;
$L__BB0_53:
	st.shared.v4.u16 	[%r11], {%rs21, %rs21, %rs21, %rs21};
$L__BB0_54:
	bar.warp.sync 	-1;
	bar.warp.sync 	-1;
	@%p111 bra 	$L__BB0_56;
	// begin inline asm
	cvt.rm.f16.s32 %rs174, %r391;
	// end inline asm
	// begin inline asm
	{sub.f16 %rs175,%rs118,%rs174;
}
	// end inline asm
	// begin inline asm
	cvt.rm.f16.s32 %rs178, %r392;
	// end inline asm
	// begin inline asm
	{sub.f16 %rs179,%rs119,%rs178;
}
	// end inline asm
	// begin inline asm
	{sub.f16 %rs182,%rs20,%rs175;
}
	// end inline asm
	// begin inline asm
	{sub.f16 %rs185,%rs20,%rs179;
}
	// end inline asm
	mov.b32 	%r500, {%rs182, %rs182};
	mov.b32 	%r503, {%rs175, %rs175};
	mov.b32 	%r501, {%rs185, %rs179};
	// begin inline asm
	{mul.f16x2 %r499,%r500,%r501;
}
	// end inline asm
	// begin inline asm
	{mul.f16x2 %r502,%r503,%r501;
}
	// end inline asm
	mov.b32 	{%rs188, %rs189}, %r499;
	mov.b32 	%r506, {%rs188, %rs188};
	// begin inline asm
	{mul.f16x2 %r505,%r506,%r62;
}
	// end inline asm
	ld.shared.v4.u32 	{%r510, %r514, %r518, %r522}, [%r17+20480];
	// begin inline asm
	{fma.rn.f16x2 %r508,%r505,%r510,%r973;
}
	// end inline asm
	// begin inline asm
	{fma.rn.f16x2 %r512,%r505,%r514,%r972;
}
	// end inline asm
	// begin inline asm
	{fma.rn.f16x2 %r516,%r505,%r518,%r971;
}
	// end inline asm
	// begin inline asm
	{fma.rn.f16x2 %r520,%r505,%r522,%r970;
}
	// end inline asm
	mov.b32 	%r525, {%rs189, %rs189};
	// begin inline asm
	{mul.f16x2 %r524,%r525,%r62;
}
	// end inline asm
	ld.shared.v4.u32 	{%r529, %r533, %r537, %r541}, [%r17+20544];
	// begin inline asm
	{fma.rn.f16x2 %r527,%r524,%r529,%r508;
}
	// end inline asm
	// begin inline asm
	{fma.rn.f16x2 %r531,%r524,%r533,%r512;
}
	// end inline asm
	// begin inline asm
	{fma.rn.f16x2 %r535,%r524,%r537,%r516;
}
	// end inline asm
	// begin inline asm
	{fma.rn.f16x2 %r539,%r524,%r541,%r520;
}
	// end inline asm
	mov.b32 	{%rs190, %rs191}, %r502;
	mov.b32 	%r544, {%rs190, %rs190};
	// begin inline asm
	{mul.f16x2 %r543,%r544,%r62;
}
	// end inline asm
	ld.shared.v4.u32 	{%r548, %r552, %r556, %r560}, [%r17+20608];
	// begin inline asm
	{fma.rn.f16x2 %r546,%r543,%r548,%r527;
}
	// end inline asm
	// begin inline asm
	{fma.rn.f16x2 %r550,%r543,%r552,%r531;
}
	// end inline asm
	// begin inline asm
	{fma.rn.f16x2 %r554,%r543,%r556,%r535;
}
	// end inline asm
	// begin inline asm
	{fma.rn.f16x2 %r558,%r543,%r560,%r539;
}
	// end inline asm
	mov.b32 	%r563, {%rs191, %rs191};
	// begin inline asm
	{mul.f16x2 %r562,%r563,%r62;
}
	// end inline asm
	ld.shared.v4.u32 	{%r567, %r571, %r575, %r579}, [%r17+20672];
	// begin inline asm
	{fma.rn.f16x2 %r973,%r562,%r567,%r546;
}
	// end inline asm
	// begin inline asm
	{fma.rn.f16x2 %r972,%r562,%r571,%r550;
}
	// end inline asm
	// begin inline asm
	{fma.rn.f16x2 %r971,%r562,%r575,%r554;
}
	// end inline asm
	// begin inline asm
	{fma.rn.f16x2 %r970,%r562,%r579,%r558;
}
	// end inline asm
	mov.b32 	%f124, %r973;
	mov.b32 	%f123, %r972;
	mov.b32 	%f122, %r971;
	mov.b32 	%f121, %r970;
$L__BB0_56:
	{ .reg .b16 tmp; mov.b32 {tmp, %rs197}, %r75; }
	mov.b32 	%r88, {%rs197, %rs197};
	mov.b32 	%r582, %f90;
	// begin inline asm
	{fma.rn.f16x2 %r581,%r582,%r28,%r6;
}
	// end inline asm
	// begin inline asm
	{.reg .f16 low,high;
 mov.b32 {low,high}, %r581;
 mov.b16 %rs192, high;}
	// end inline asm
	// begin inline asm
	{.reg .f16 low,high;
 mov.b32 {low,high}, %r581;
 mov.b16 %rs193, low;}
	// end inline asm
	// begin inline asm
	{ .reg .pred __$temp3;
  setp.gt.f16  __$temp3, %rs192, %rs27;
  selp.u16 %rs194, 1, 0, __$temp3;}
	// end inline asm
	setp.eq.s16 	%p74, %rs194, 0;
	mov.pred 	%p113, -1;
	@%p74 bra 	$L__BB0_60;
	// begin inline asm
	{ .reg .pred __$temp3;
  setp.gt.f16  __$temp3, %rs193, %rs27;
  selp.u16 %rs198, 1, 0, __$temp3;}
	// end inline asm
	setp.eq.s16 	%p76, %rs198, 0;
	@%p76 bra 	$L__BB0_60;
	// begin inline asm
	cvt.rn.f16.s32 %rs201, %r33;
	// end inline asm
	// begin inline asm
	{ .reg .pred __$temp3;
  setp.lt.f16  __$temp3, %rs192, %rs201;
  selp.u16 %rs202, 1, 0, __$temp3;}
	// end inline asm
	setp.eq.s16 	%p78, %rs202, 0;
	@%p78 bra 	$L__BB0_60;
	// begin inline asm
	cvt.rn.f16.s32 %rs205, %r34;
	// end inline asm
	// begin inline asm
	{ .reg .pred __$temp3;
  setp.lt.f16  __$temp3, %rs193, %rs205;
  selp.u16 %rs206, 1, 0, __$temp3;}
	// end inline asm
	setp.eq.s16 	%p113, %rs206, 0;
$L__BB0_60:
	// begin inline asm
	cvt.rmi.s32.f16 %r589, %rs192;
	// end inline asm
	// begin inline asm
	cvt.rmi.s32.f16 %r590, %rs193;
	// end inline asm
	@%p113 bra 	$L__BB0_64;
	add.s32 	%r91, %r589, %r7;
	add.s32 	%r92, %r590, %r8;
	or.b32  	%r593, %r91, %r92;
	setp.lt.s32 	%p79, %r91, %r164;
	setp.gt.s32 	%p80, %r593, -1;
	setp.lt.s32 	%p81, %r92, %r163;
	and.pred  	%p82, %p79, %p81;
	and.pred  	%p83, %p82, %p80;
	@%p83 bra 	$L__BB0_63;
	st.shared.v4.u16 	[%r11+20480], {%rs21, %rs21, %rs21, %rs21};
	bra.uni 	$L__BB0_65;
$L__BB0_63:
	mul.lo.s32 	%r594, %r35, %r91;
	cvt.s64.s32 	%rd55, %r594;
	shl.b32 	%r595, %r92, 5;
	cvt.u64.u32 	%rd56, %r595;
	add.s64 	%rd57, %rd55, %rd1;
	add.s64 	%rd58, %rd57, %rd56;
	shl.b64 	%rd59, %rd58, 1;
	add.s64 	%rd60, %rd9, %rd59;
	ld.global.v2.f32 	{%f107, %f108}, [%rd60];
	st.shared.v2.f32 	[%r11+20480], {%f107, %f108};
	bra.uni 	$L__BB0_65;
$L__BB0_64:
	st.shared.v4.u16 	[%r11+20480], {%rs21, %rs21, %rs21, %rs21};
$L__BB0_65:
	bar.warp.sync 	-1;
	bar.warp.sync 	-1;
	@%p112 bra 	$L__BB0_67;
	{ .reg .b16 tmp; mov.b32 {%rs225, tmp}, %r75; }
	mov.b32 	%r606, {%rs225, %rs225};
	// begin inline asm
	cvt.rm.f16.s32 %rs211, %r490;
	// end inline asm
	// begin inline asm
	{sub.f16 %rs212,%rs156,%rs211;
}
	// end inline asm
	// begin inline asm
	cvt.rm.f16.s32 %rs215, %r491;
	// end inline asm
	// begin inline asm
	{sub.f16 %rs216,%rs157,%rs215;
}
	// end inline asm
	// begin inline asm
	{sub.f16 %rs219,%rs20,%rs212;
}
	// end inline asm
	// begin inline asm
	{sub.f16 %rs222,%rs20,%rs216;
}
	// end inline asm
	mov.b32 	%r599, {%rs219, %rs219};
	mov.b32 	%r602, {%rs212, %rs212};
	mov.b32 	%r600, {%rs222, %rs216};
	// begin inline asm
	{mul.f16x2 %r598,%r599,%r600;
}
	// end inline asm
	// begin inline asm
	{mul.f16x2 %r601,%r602,%r600;
}
	// end inline asm
	mov.b32 	{%rs226, %rs227}, %r598;
	mov.b32 	%r605, {%rs226, %rs226};
	// begin inline asm
	{mul.f16x2 %r604,%r605,%r606;
}
	// end inline asm
	ld.shared.v4.u32 	{%r609, %r613, %r617, %r621}, [%r17];
	// begin inline asm
	{fma.rn.f16x2 %r607,%r604,%r609,%r973;
}
	// end inline asm
	// begin inline asm
	{fma.rn.f16x2 %r611,%r604,%r613,%r972;
}
	// end inline asm
	// begin inline asm
	{fma.rn.f16x2 %r615,%r604,%r617,%r971;
}
	// end inline asm
	// begin inline asm
	{fma.rn.f16x2 %r619,%r604,%r621,%r970;
}
	// end inline asm
	mov.b32 	%r624, {%rs227, %rs227};
	// begin inline asm
	{mul.f16x2 %r623,%r624,%r606;
}
	// end inline asm
	ld.shared.v4.u32 	{%r628, %r632, %r636, %r640}, [%r17+64];
	// begin inline asm
	{fma.rn.f16x2 %r626,%r623,%r628,%r607;
}
	// end inline asm
	// begin inline asm
	{fma.rn.f16x2 %r630,%r623,%r632,%r611;
}
	// end inline asm
	// begin inline asm
	{fma.rn.f16x2 %r634,%r623,%r636,%r615;
}
	// end inline asm
	// begin inline asm
	{fma.rn.f16x2 %r638,%r623,%r640,%r619;
}
	// end inline asm
	mov.b32 	{%rs228, %rs229}, %r601;
	mov.b32 	%r643, {%rs228, %rs228};
	// begin inline asm
	{mul.f16x2 %r642,%r643,%r606;
}
	// end inline asm
	ld.shared.v4.u32 	{%r647, %r651, %r655, %r659}, [%r17+128];
	// begin inline asm
	{fma.rn.f16x2 %r645,%r642,%r647,%r626;
}
	// end inline asm
	// begin inline asm
	{fma.rn.f16x2 %r649,%r642,%r651,%r630;
}
	// end inline asm
	// begin inline asm
	{fma.rn.f16x2 %r653,%r642,%r655,%r634;
}
	// end inline asm
	// begin inline asm
	{fma.rn.f16x2 %r657,%r642,%r659,%r638;
}
	// end inline asm
	mov.b32 	%r662, {%rs229, %rs229};
	// begin inline asm
	{mul.f16x2 %r661,%r662,%r606;
}
	// end inline asm
	ld.shared.v4.u32 	{%r666, %r670, %r674, %r678}, [%r17+192];
	// begin inline asm
	{fma.rn.f16x2 %r973,%r661,%r666,%r645;
}
	// end inline asm
	// begin inline asm
	{fma.rn.f16x2 %r972,%r661,%r670,%r649;
}
	// end inline asm
	// begin inline asm
	{fma.rn.f16x2 %r971,%r661,%r674,%r653;
}
	// end inline asm
	// begin inline asm
	{fma.rn.f16x2 %r970,%r661,%r678,%r657;
}
	// end inline asm
	mov.b32 	%f124, %r973;
	mov.b32 	%f123, %r972;
	mov.b32 	%f122, %r971;
	mov.b32 	%f121, %r970;
$L__BB0_67:
	mov.b32 	%r101, %f96;
	mov.b32 	%r681, %f91;
	// begin inline asm
	{fma.rn.f16x2 %r680,%r681,%r28,%r6;
}
	// end inline asm
	// begin inline asm
	{.reg .f16 low,high;
 mov.b32 {low,high}, %r680;
 mov.b16 %rs230, high;}
	// end inline asm
	// begin inline asm
	{.reg .f16 low,high;
 mov.b32 {low,high}, %r680;
 mov.b16 %rs231, low;}
	// end inline asm
	// begin inline asm
	{ .reg .pred __$temp3;
  setp.gt.f16  __$temp3, %rs230, %rs27;
  selp.u16 %rs232, 1, 0, __$temp3;}
	// end inline asm
	setp.eq.s16 	%p85, %rs232, 0;
	mov.pred 	%p114, -1;
	@%p85 bra 	$L__BB0_71;
	// begin inline asm
	{ .reg .pred __$temp3;
  setp.gt.f16  __$temp3, %rs231, %rs27;
  selp.u16 %rs235, 1, 0, __$temp3;}
	// end inline asm
	setp.eq.s16 	%p87, %rs235, 0;
	@%p87 bra 	$L__BB0_71;
	// begin inline asm
	cvt.rn.f16.s32 %rs238, %r33;
	// end inline asm
	// begin inline asm
	{ .reg .pred __$temp3;
  setp.lt.f16  __$temp3, %rs230, %rs238;
  selp.u16 %rs239, 1, 0, __$temp3;}
	// end inline asm
	setp.eq.s16 	%p89, %rs239, 0;
	@%p89 bra 	$L__BB0_71;
	// begin inline asm
	cvt.rn.f16.s32 %rs242, %r34;
	// end inline asm
	// begin inline asm
	{ .reg .pred __$temp3;
  setp.lt.f16  __$temp3, %rs231, %rs242;
  selp.u16 %rs243, 1, 0, __$temp3;}
	// end inline asm
	setp.eq.s16 	%p114, %rs243, 0;
$L__BB0_71:
	// begin inline asm
	cvt.rmi.s32.f16 %r688, %rs230;
	// end inline asm
	// begin inline asm
	cvt.rmi.s32.f16 %r689, %rs231;
	// end inline asm
	@%p114 bra 	$L__BB0_75;
	add.s32 	%r104, %r688, %r7;
	add.s32 	%r105, %r689, %r8;
	or.b32  	%r692, %r104, %r105;
	setp.lt.s32 	%p90, %r104, %r164;
	setp.gt.s32 	%p91, %r692, -1;
	setp.lt.s32 	%p92, %r105, %r163;
	and.pred  	%p93, %p90, %p92;
	and.pred  	%p94, %p93, %p91;
	@%p94 bra 	$L__BB0_74;
	st.shared.v4.u16 	[%r11], {%rs21, %rs21, %rs21, %rs21};
	bra.uni 	$L__BB0_76;
$L__BB0_74:
	mul.lo.s32 	%r693, %r35, %r104;
	cvt.s64.s32 	%rd61, %r693;
	shl.b32 	%r694, %r105, 5;
	cvt.u64.u32 	%rd62, %r694;
	add.s64 	%rd63, %rd61, %rd1;
	add.s64 	%rd64, %rd63, %rd62;
	shl.b64 	%rd65, %rd64, 1;
	add.s64 	%rd66, %rd9, %rd65;
	ld.global.v2.f32 	{%f109, %f110}, [%rd66];
	st.shared.v2.f32 	[%r11], {%f109, %f110};
	bra.uni 	$L__BB0_76;
$L__BB0_75:
	st.shared.v4.u16 	[%r11], {%rs21, %rs21, %rs21, %rs21};
$L__BB0_76:
	bar.warp.sync 	-1;
	bar.warp.sync 	-1;
	@%p113 bra 	$L__BB0_78;
	// begin inline asm
	cvt.rm.f16.s32 %rs248, %r589;
	// end inline asm
	// begin inline asm
	{sub.f16 %rs249,%rs192,%rs248;
}
	// end inline asm
	// begin inline asm
	cvt.rm.f16.s32 %rs252, %r590;
	// end inline asm
	// begin inline asm
	{sub.f16 %rs253,%rs193,%rs252;
}
	// end inline asm
	// begin inline asm
	{sub.f16 %rs256,%rs20,%rs249;
}
	// end inline asm
	// begin inline asm
	{sub.f16 %rs259,%rs20,%rs253;
}
	// end inline asm
	mov.b32 	%r698, {%rs256, %rs256};
	mov.b32 	%r701, {%rs249, %rs249};
	mov.b32 	%r699, {%rs259, %rs253};
	// begin inline asm
	{mul.f16x2 %r697,%r698,%r699;
}
	// end inline asm
	// begin inline asm
	{mul.f16x2 %r700,%r701,%r699;
}
	// end inline asm
	mov.b32 	{%rs262, %rs263}, %r697;
	mov.b32 	%r704, {%rs262, %rs262};
	// begin inline asm
	{mul.f16x2 %r703,%r704,%r88;
}
	// end inline asm
	ld.shared.v4.u32 	{%r708, %r712, %r716, %r720}, [%r17+20480];
	// begin inline asm
	{fma.rn.f16x2 %r706,%r703,%r708,%r973;
}
	// end inline asm
	// begin inline asm
	{fma.rn.f16x2 %r710,%r703,%r712,%r972;
}
	// end inline asm
	// begin inline asm
	{fma.rn.f16x2 %r714,%r703,%r716,%r971;
}
	// end inline asm
	// begin inline asm
	{fma.rn.f16x2 %r718,%r703,%r720,%r970;
}
	// end inline asm
	mov.b32 	%r723, {%rs263, %rs263};
	// begin inline asm
	{mul.f16x2 %r722,%r723,%r88;
}
	// end inline asm
	ld.shared.v4.u32 	{%r727, %r731, %r735, %r739}, [%r17+20544];
	// begin inline asm
	{fma.rn.f16x2 %r725,%r722,%r727,%r706;
}
	// end inline asm
	// begin inline asm
	{fma.rn.f16x2 %r729,%r722,%r731,%r710;
}
	// end inline asm
	// begin inline asm
	{fma.rn.f16x2 %r733,%r722,%r735,%r714;
}
	// end inline asm
	// begin inline asm
	{fma.rn.f16x2 %r737,%r722,%r739,%r718;
}
	// end inline asm
	mov.b32 	{%rs264, %rs265}, %r700;
	mov.b32 	%r742, {%rs264, %rs264};
	// begin inline asm
	{mul.f16x2 %r741,%r742,%r88;
}
	// end inline asm
	ld.shared.v4.u32 	{%r746, %r750, %r754, %r758}, [%r17+20608];
	// begin inline asm
	{fma.rn.f16x2 %r744,%r741,%r746,%r725;
}
	// end inline asm
	// begin inline asm
	{fma.rn.f16x2 %r748,%r741,%r750,%r729;
}
	// end inline asm
	// begin inline asm
	{fma.rn.f16x2 %r752,%r741,%r754,%r733;
}
	// end inline asm
	// begin inline asm
	{fma.rn.f16x2 %r756,%r741,%r758,%r737;
}
	// end inline asm
	mov.b32 	%r761, {%rs265, %rs265};
	// begin inline asm
	{mul.f16x2 %r760,%r761,%r88;
}
	// end inline asm
	ld.shared.v4.u32 	{%r765, %r769, %r773, %r777}, [%r17+20672];
	// begin inline asm
	{fma.rn.f16x2 %r973,%r760,%r765,%r744;
}
	// end inline asm
	// begin inline asm
	{fma.rn.f16x2 %r972,%r760,%r769,%r748;
}
	// end inline asm
	// begin inline asm
	{fma.rn.f16x2 %r971,%r760,%r773,%r752;
}
	// end inline asm
	// begin inline asm
	{fma.rn.f16x2 %r970,%r760,%r777,%r756;
}
	// end inline asm
	mov.b32 	%f124, %r973;
	mov.b32 	%f123, %r972;
	mov.b32 	%f122, %r971;
	mov.b32 	%f121, %r970;
$L__BB0_78:
	{ .reg .b16 tmp; mov.b32 {tmp, %rs271}, %r101; }
	mov.b32 	%r114, {%rs271, %rs271};
	mov.b32 	%r780, %f92;
	// begin inline asm
	{fma.rn.f16x2 %r779,%r780,%r28,%r6;
}
	// end inline asm
	// begin inline asm
	{.reg .f16 low,high;
 mov.b32 {low,high}, %r779;
 mov.b16 %rs266, high;}
	// end inline asm
	// begin inline asm
	{.reg .f16 low,high;
 mov.b32 {low,high}, %r779;
 mov.b16 %rs267, low;}
	// end inline asm
	// begin inline asm
	{ .reg .pred __$temp3;
  setp.gt.f16  __$temp3, %rs266, %rs27;
  selp.u16 %rs268, 1, 0, __$temp3;}
	// end inline asm
	setp.eq.s16 	%p96, %rs268, 0;
	mov.pred 	%p115, -1;
	@%p96 bra 	$L__BB0_82;
	// begin inline asm
	{ .reg .pred __$temp3;
  setp.gt.f16  __$temp3, %rs267, %rs27;
  selp.u16 %rs272, 1, 0, __$temp3;}
	// end inline asm
	setp.eq.s16 	%p98, %rs272, 0;
	@%p98 bra 	$L__BB0_82;
	// begin inline asm
	cvt.rn.f16.s32 %rs275, %r33;
	// end inline asm
	// begin inline asm
	{ .reg .pred __$temp3;
  setp.lt.f16  __$temp3, %rs266, %rs275;
  selp.u16 %rs276, 1, 0, __$temp3;}
	// end inline asm
	setp.eq.s16 	%p100, %rs276, 0;
	@%p100 bra 	$L__BB0_82;
	// begin inline asm
	cvt.rn.f16.s32 %rs279, %r34;
	// end inline asm
	// begin inline asm
	{ .reg .pred __$temp3;
  setp.lt.f16  __$temp3, %rs267, %rs279;
  selp.u16 %rs280, 1, 0, __$temp3;}
	// end inline asm
	setp.eq.s16 	%p115, %rs280, 0;
$L__BB0_82:
	// begin inline asm
	cvt.rmi.s32.f16 %r787, %rs266;
	// end inline asm
	// begin inline asm
	cvt.rmi.s32.f16 %r788, %rs267;
	// end inline asm
	@%p115 bra 	$L__BB0_86;
	add.s32 	%r117, %r787, %r7;
	add.s32 	%r118, %r788, %r8;
	or.b32  	%r791, %r117, %r118;
	setp.lt.s32 	%p101, %r117, %r164;
	setp.gt.s32 	%p102, %r791, -1;
	setp.lt.s32 	%p103, %r118, %r163;
	and.pred  	%p104, %p101, %p103;
	and.pred  	%p105, %p104, %p102;
	@%p105 bra 	$L__BB0_85;
	st.shared.v4.u16 	[%r11+20480], {%rs21, %rs21, %rs21, %rs21};
	bra.uni 	$L__BB0_87;
$L__BB0_85:
	mul.lo.s32 	%r792, %r35, %r117;
	cvt.s64.s32 	%rd67, %r792;
	shl.b32 	%r793, %r118, 5;
	cvt.u64.u32 	%rd68, %r793;
	add.s64 	%rd69, %rd67, %rd1;
	add.s64 	%rd70, %rd69, %rd68;
	shl.b64 	%rd71, %rd70, 1;
	add.s64 	%rd72, %rd9, %rd71;
	ld.global.v2.f32 	{%f111, %f112}, [%rd72];
	st.shared.v2.f32 	[%r11+20480], {%f111, %f112};
	bra.uni 	$L__BB0_87;
$L__BB0_86:
	st.shared.v4.u16 	[%r11+20480], {%rs21, %rs21, %rs21, %rs21};
$L__BB0_87:
	bar.warp.sync 	-1;
	bar.warp.sync 	-1;
	@%p114 bra 	$L__BB0_89;
	{ .reg .b16 tmp; mov.b32 {%rs299, tmp}, %r101; }
	mov.b32 	%r804, {%rs299, %rs299};
	// begin inline asm
	cvt.rm.f16.s32 %rs285, %r688;
	// end inline asm
	// begin inline asm
	{sub.f16 %rs286,%rs230,%rs285;
}
	// end inline asm
	// begin inline asm
	cvt.rm.f16.s32 %rs289, %r689;
	// end inline asm
	// begin inline asm
	{sub.f16 %rs290,%rs231,%rs289;
}
	// end inline asm
	// begin inline asm
	{sub.f16 %rs293,%rs20,%rs286;
}
	// end inline asm
	// begin inline asm
	{sub.f16 %rs296,%rs20,%rs290;
}
	// end inline asm
	mov.b32 	%r797, {%rs293, %rs293};
	mov.b32 	%r800, {%rs286, %rs286};
	mov.b32 	%r798, {%rs296, %rs290};
	// begin inline asm
	{mul.f16x2 %r796,%r797,%r798;
}
	// end inline asm
	// begin inline asm
	{mul.f16x2 %r799,%r800,%r798;
}
	// end inline asm
	mov.b32 	{%rs300, %rs301}, %r796;
	mov.b32 	%r803, {%rs300, %rs300};
	// begin inline asm
	{mul.f16x2 %r802,%r803,%r804;
}
	// end inline asm
	ld.shared.v4.u32 	{%r807, %r811, %r815, %r819}, [%r17];
	// begin inline asm
	{fma.rn.f16x2 %r805,%r802,%r807,%r973;
}
	// end inline asm
	// begin inline asm
	{fma.rn.f16x2 %r809,%r802,%r811,%r972;
}
	// end inline asm
	// begin inline asm
	{fma.rn.f16x2 %r813,%r802,%r815,%r971;
}
	// end inline asm
	// begin inline asm
	{fma.rn.f16x2 %r817,%r802,%r819,%r970;
}
	// end inline asm
	mov.b32 	%r822, {%rs301, %rs301};
	// begin inline asm
	{mul.f16x2 %r821,%r822,%r804;
}
	// end inline asm
	ld.shared.v4.u32 	{%r826, %r830, %r834, %r838}, [%r17+64];
	// begin inline asm
	{fma.rn.f16x2 %r824,%r821,%r826,%r805;
}
	// end inline asm
	// begin inline asm
	{fma.rn.f16x2 %r828,%r821,%r830,%r809;
}
	// end inline asm
	// begin inline asm
	{fma.rn.f16x2 %r832,%r821,%r834,%r813;
}
	// end inline asm
	// begin inline asm
	{fma.rn.f16x2 %r836,%r821,%r838,%r817;
}
	// end inline asm
	mov.b32 	{%rs302, %rs303}, %r799;
	mov.b32 	%r841, {%rs302, %rs302};
	// begin inline asm
	{mul.f16x2 %r840,%r841,%r804;
}
	// end inline asm
	ld.shared.v4.u32 	{%r845, %r849, %r853, %r857}, [%r17+128];
	// begin inline asm
	{fma.rn.f16x2 %r843,%r840,%r845,%r824;
}
	// end inline asm
	// begin inline asm
	{fma.rn.f16x2 %r847,%r840,%r849,%r828;
}
	// end inline asm
	// begin inline asm
	{fma.rn.f16x2 %r851,%r840,%r853,%r832;
}
	// end inline asm
	// begin inline asm
	{fma.rn.f16x2 %r855,%r840,%r857,%r836;
}
	// end inline asm
	mov.b32 	%r860, {%rs303, %rs303};
	// begin inline asm
	{mul.f16x2 %r859,%r860,%r804;
}
	// end inline asm
	ld.shared.v4.u32 	{%r864, %r868, %r872, %r876}, [%r17+192];
	// begin inline asm
	{fma.rn.f16x2 %r973,%r859,%r864,%r843;
}
	// end inline asm
	// begin inline asm
	{fma.rn.f16x2 %r972,%r859,%r868,%r847;
}
	// end inline asm
	// begin inline asm
	{fma.rn.f16x2 %r971,%r859,%r872,%r851;
}
	// end inline asm
	// begin inline asm
	{fma.rn.f16x2 %r970,%r859,%r876,%r855;
}
	// end inline asm
	mov.b32 	%f124, %r973;
	mov.b32 	%f123, %r972;
	mov.b32 	%f122, %r971;
	mov.b32 	%f121, %r970;
$L__BB0_89:
	bar.warp.sync 	-1;
	@%p115 bra 	$L__BB0_91;
	// begin inline asm
	cvt.rm.f16.s32 %rs304, %r787;
	// end inline asm
	// begin inline asm
	{sub.f16 %rs305,%rs266,%rs304;
}
	// end inline asm
	// begin inline asm
	cvt.rm.f16.s32 %rs308, %r788;
	// end inline asm
	// begin inline asm
	{sub.f16 %rs309,%rs267,%rs308;
}
	// end inline asm
	// begin inline asm
	{sub.f16 %rs312,%rs20,%rs305;
}
	// end inline asm
	// begin inline asm
	{sub.f16 %rs315,%rs20,%rs309;
}
	// end inline asm
	mov.b32 	%r881, {%rs312, %rs312};
	mov.b32 	%r884, {%rs305, %rs305};
	mov.b32 	%r882, {%rs315, %rs309};
	// begin inline asm
	{mul.f16x2 %r880,%r881,%r882;
}
	// end inline asm
	// begin inline asm
	{mul.f16x2 %r883,%r884,%r882;
}
	// end inline asm
	mov.b32 	{%rs318, %rs319}, %r880;
	mov.b32 	%r887, {%rs318, %rs318};
	// begin inline asm
	{mul.f16x2 %r886,%r887,%r114;
}
	// end inline asm
	ld.shared.v4.u32 	{%r891, %r895, %r899, %r903}, [%r17+20480];
	// begin inline asm
	{fma.rn.f16x2 %r889,%r886,%r891,%r973;
}
	// end inline asm
	// begin inline asm
	{fma.rn.f16x2 %r893,%r886,%r895,%r972;
}
	// end inline asm
	// begin inline asm
	{fma.rn.f16x2 %r897,%r886,%r899,%r971;
}
	// end inline asm
	// begin inline asm
	{fma.rn.f16x2 %r901,%r886,%r903,%r970;
}
	// end inline asm
	mov.b32 	%r906, {%rs319, %rs319};
	// begin inline asm
	{mul.f16x2 %r905,%r906,%r114;
}
	// end inline asm
	ld.shared.v4.u32 	{%r910, %r914, %r918, %r922}, [%r17+20544];
	// begin inline asm
	{fma.rn.f16x2 %r908,%r905,%r910,%r889;
}
	// end inline asm
	// begin inline asm
	{fma.rn.f16x2 %r912,%r905,%r914,%r893;
}
	// end inline asm
	// begin inline asm
	{fma.rn.f16x2 %r916,%r905,%r918,%r897;
}
	// end inline asm
	// begin inline asm
	{fma.rn.f16x2 %r920,%r905,%r922,%r901;
}
	// end inline asm
	mov.b32 	{%rs320, %rs321}, %r883;
	mov.b32 	%r925, {%rs320, %rs320};
	// begin inline asm
	{mul.f16x2 %r924,%r925,%r114;
}
	// end inline asm
	ld.shared.v4.u32 	{%r929, %r933, %r937, %r941}, [%r17+20608];
	// begin inline asm
	{fma.rn.f16x2 %r927,%r924,%r929,%r908;
}
	// end inline asm
	// begin inline asm
	{fma.rn.f16x2 %r931,%r924,%r933,%r912;
}
	// end inline asm
	// begin inline asm
	{fma.rn.f16x2 %r935,%r924,%r937,%r916;
}
	// end inline asm
	// begin inline asm
	{fma.rn.f16x2 %r939,%r924,%r941,%r920;
}
	// end inline asm
	mov.b32 	%r944, {%rs321, %rs321};
	// begin inline asm
	{mul.f16x2 %r943,%r944,%r114;
}
	// end inline asm
	ld.shared.v4.u32 	{%r948, %r952, %r956, %r960}, [%r17+20672];
	// begin inline asm
	{fma.rn.f16x2 %r973,%r943,%r948,%r927;
}
	// end inline asm
	// begin inline asm
	{fma.rn.f16x2 %r972,%r943,%r952,%r931;
}
	// end inline asm
	// begin inline asm
	{fma.rn.f16x2 %r971,%r943,%r956,%r935;
}
	// end inline asm
	// begin inline asm
	{fma.rn.f16x2 %r970,%r943,%r960,%r939;
}
	// end inline asm
	mov.b32 	%f124, %r973;
	mov.b32 	%f123, %r972;
	mov.b32 	%f122, %r971;
	mov.b32 	%f121, %r970;
$L__BB0_91:
	add.s32 	%r967, %r967, 1;
	add.s64 	%rd76, %rd76, 16;
	add.s64 	%rd75, %rd75, 8;
	add.s32 	%r968, %r968, 16;
	add.s32 	%r969, %r969, 8;
	setp.ne.s32 	%p106, %r967, 4;
	@%p106 bra 	$L__BB0_3;
	shl.b64 	%rd74, %rd5, 1;
	add.s64 	%rd73, %rd17, %rd74;
	// begin inline asm
	st.global.cg.v4.f32 [%rd73], {%f124,%f123,%f122,%f121};
	// end inline asm
	add.s32 	%r962, %r962, %r4;
	setp.lt.s32 	%p107, %r962, %r139;
	@%p107 bra 	$L__BB0_2;
$L__BB0_93:
	ret;

}


// ===== COMPILED SASS (sm_100) =====

	.target	sm_100

	.elftype	@"ET_EXEC"


//--------------------- .note.nv.tkinfo           --------------------------
	.section	.note.nv.tkinfo,"",@"SHT_NOTE"
	.sectionflags	@"SHF_NOTE_NV_TKINFO"
	.tkinfo
        /*0018*/ 	.word	0x00000002
        /*0030*/ 	.string	""
        /*0030*/ 	.string	"ptxas"
        /*0030*/ 	.string	"Cuda compilation tools, release 13.0, V13.0.88"
        /*0030*/ 	.string	"Build cuda_13.0.r13.0/compiler.36424714_0"
        /*0030*/ 	.string	"-arch sm_100 -m 64 "



//--------------------- .note.nv.cuinfo           --------------------------
	.section	.note.nv.cuinfo,"",@"SHT_NOTE"
	.sectionflags	@"SHF_NOTE_NV_CUINFO"
        /*0018*/ 	.short	0x0002
        /*001a*/ 	.short	0x0064
        /*001c*/ 	.short	0x0082
	.zero		2


//--------------------- .nv.info                  --------------------------
	.section	.nv.info,"",@"SHT_CUDA_INFO"
	.align	4


	//----- nvinfo : EIATTR_REGCOUNT
	.align		4
        /*0000*/ 	.byte	0x04, 0x2f
        /*0002*/ 	.short	(.L_1 - .L_0)
	.align		4
.L_0:
        /*0004*/ 	.word	index@(_Z40ms_deformable_im2col_gpu_kernel_templateI6__halfLi8ELi4ELi32ELi3ELi2ELi5ELi8ELi3ELi2EEviPKT_PKlS5_S3_S3_iiiPS1_)
        /*0008*/ 	.word	0x0000003a


	//----- nvinfo : EIATTR_FRAME_SIZE
	.align		4
.L_1:
        /*000c*/ 	.byte	0x04, 0x11
        /*000e*/ 	.short	(.L_3 - .L_2)
	.align		4
.L_2:
        /*0010*/ 	.word	index@($__internal_0_$__cuda_sm3x_div_rn_noftz_f32_slowpath)
        /*0014*/ 	.word	0x00000000


	//----- nvinfo : EIATTR_FRAME_SIZE
	.align		4
.L_3:
        /*0018*/ 	.byte	0x04, 0x11
        /*001a*/ 	.short	(.L_5 - .L_4)
	.align		4
.L_4:
        /*001c*/ 	.word	index@(_Z40ms_deformable_im2col_gpu_kernel_templateI6__halfLi8ELi4ELi32ELi3ELi2ELi5ELi8ELi3ELi2EEviPKT_PKlS5_S3_S3_iiiPS1_)
        /*0020*/ 	.word	0x00000000


	//----- nvinfo : EIATTR_MIN_STACK_SIZE
	.align		4
.L_5:
        /*0024*/ 	.byte	0x04, 0x12
        /*0026*/ 	.short	(.L_7 - .L_6)
	.align		4
.L_6:
        /*0028*/ 	.word	index@(_Z40ms_deformable_im2col_gpu_kernel_templateI6__halfLi8ELi4ELi32ELi3ELi2ELi5ELi8ELi3ELi2EEviPKT_PKlS5_S3_S3_iiiPS1_)
        /*002c*/ 	.word	0x00000000
.L_7:


//--------------------- .nv.compat                --------------------------
	.section	.nv.compat,"",@"SHT_CUDA_COMPAT_INFO"
	.align	4
        /*0000*/ 	.byte	0x02, 0x09, 0x00, 0x00, 0x02, 0x02, 0x01, 0x00, 0x02, 0x05, 0x05, 0x00, 0x03, 0x07, 0x01, 0x01
        /*0010*/ 	.byte	0x02, 0x03, 0x00, 0x00, 0x02, 0x06, 0x01, 0x00, 0x04, 0x0b, 0x08, 0x00, 0x01, 0x00, 0x00, 0x00
        /*0020*/ 	.byte	0x00, 0x00, 0x00, 0x00


//--------------------- .nv.info._Z40ms_deformable_im2col_gpu_kernel_templateI6__halfLi8ELi4ELi32ELi3ELi2ELi5ELi8ELi3ELi2EEviPKT_PKlS5_S3_S3_iiiPS1_ --------------------------
	.section	.nv.info._Z40ms_deformable_im2col_gpu_kernel_templateI6__halfLi8ELi4ELi32ELi3ELi2ELi5ELi8ELi3ELi2EEviPKT_PKlS5_S3_S3_iiiPS1_,"",@"SHT_CUDA_INFO"
	.sectionflags	@""
	.align	4


	//----- nvinfo : EIATTR_CUDA_API_VERSION
	.align		4
        /*0000*/ 	.byte	0x04, 0x37
        /*0002*/ 	.short	(.L_9 - .L_8)
.L_8:
        /*0004*/ 	.word	0x00000082


	//----- nvinfo : EIATTR_KPARAM_INFO
	.align		4
.L_9:
        /*0008*/ 	.byte	0x04, 0x17
        /*000a*/ 	.short	(.L_11 - .L_10)
.L_10:
        /*000c*/ 	.word	0x00000000
        /*0010*/ 	.short	0x0009
        /*0012*/ 	.short	0x0040
        /*0014*/ 	.byte	0x00, 0xf5, 0x21, 0x00


	//----- nvinfo : EIATTR_KPARAM_INFO
	.align		4
.L_11:
        /*0018*/ 	.byte	0x04, 0x17
        /*001a*/ 	.short	(.L_13 - .L_12)
.L_12:
        /*001c*/ 	.word	0x00000000
        /*0020*/ 	.short	0x0008
        /*0022*/ 	.short	0x0038
        /*0024*/ 	.byte	0x00, 0xf0, 0x11, 0x00


	//----- nvinfo : EIATTR_KPARAM_INFO
	.align		4
.L_13:
        /*0028*/ 	.byte	0x04, 0x17
        /*002a*/ 	.short	(.L_15 - .L_14)
.L_14:
        /*002c*/ 	.word	0x00000000
        /*0030*/ 	.short	0x0007
        /*0032*/ 	.short	0x0034
        /*0034*/ 	.byte	0x00, 0xf0, 0x11, 0x00


	//----- nvinfo : EIATTR_KPARAM_INFO
	.align		4
.L_15:
        /*0038*/ 	.byte	0x04, 0x17
        /*003a*/ 	.short	(.L_17 - .L_16)
.L_16:
        /*003c*/ 	.word	0x00000000
        /*0040*/ 	.short	0x0006
        /*0042*/ 	.short	0x0030
        /*0044*/ 	.byte	0x00, 0xf0, 0x11, 0x00


	//----- nvinfo : EIATTR_KPARAM_INFO
	.align		4
.L_17:
        /*0048*/ 	.byte	0x04, 0x17
        /*004a*/ 	.short	(.L_19 - .L_18)
.L_18:
        /*004c*/ 	.word	0x00000000
        /*0050*/ 	.short	0x0005
        /*0052*/ 	.short	0x0028
        /*0054*/ 	.byte	0x00, 0xf5, 0x21, 0x00


	//----- nvinfo : EIATTR_KPARAM_INFO
	.align		4
.L_19:
        /*0058*/ 	.byte	0x04, 0x17
        /*005a*/ 	.short	(.L_21 - .L_20)
.L_20:
        /*005c*/ 	.word	0x00000000
        /*0060*/ 	.short	0x0004
        /*0062*/ 	.short	0x0020
        /*0064*/ 	.byte	0x00, 0xf5, 0x21, 0x00


	//----- nvinfo : EIATTR_KPARAM_INFO
	.align		4
.L_21:
        /*0068*/ 	.byte	0x04, 0x17
        /*006a*/ 	.short	(.L_23 - .L_22)
.L_22:
        /*006c*/ 	.word	0x00000000
        /*0070*/ 	.short	0x0003
        /*0072*/ 	.short	0x0018
        /*0074*/ 	.byte	0x00, 0xf5, 0x21, 0x00


	//----- nvinfo : EIATTR_KPARAM_INFO
	.align		4
.L_23:
        /*0078*/ 	.byte	0x04, 0x17
        /*007a*/ 	.short	(.L_25 - .L_24)
.L_24:
        /*007c*/ 	.word	0x00000000
        /*0080*/ 	.short	0x0002
        /*0082*/ 	.short	0x0010
        /*0084*/ 	.byte	0x00, 0xf5, 0x21, 0x00


	//----- nvinfo : EIATTR_KPARAM_INFO
	.align		4
.L_25:
        /*0088*/ 	.byte	0x04, 0x17
        /*008a*/ 	.short	(.L_27 - .L_26)
.L_26:
        /*008c*/ 	.word	0x00000000
        /*0090*/ 	.short	0x0001
        /*0092*/ 	.short	0x0008
        /*0094*/ 	.byte	0x00, 0xf5, 0x21, 0x00


	//----- nvinfo : EIATTR_KPARAM_INFO
	.align		4
.L_27:
        /*0098*/ 	.byte	0x04, 0x17
        /*009a*/ 	.short	(.L_29 - .L_28)
.L_28:
        /*009c*/ 	.word	0x00000000
        /*00a0*/ 	.short	0x0000
        /*00a2*/ 	.short	0x0000
        /*00a4*/ 	.byte	0x00, 0xf0, 0x11, 0x00


	//----- nvinfo : EIATTR_SPARSE_MMA_MASK
	.align		4
.L_29:
        /*00a8*/ 	.byte	0x03, 0x50
        /*00aa*/ 	.short	0x0000


	//----- nvinfo : EIATTR_MAXREG_COUNT
	.align		4
        /*00ac*/ 	.byte	0x03, 0x1b
        /*00ae*/ 	.short	0x00ff


	//----- nvinfo : EIATTR_MERCURY_ISA_VERSION
	.align		4
        /*00b0*/ 	.byte	0x03, 0x5f
        /*00b2*/ 	.short	0x0101


	//----- nvinfo : EIATTR_COOP_GROUP_MASK_REGIDS
	.align		4
        /*00b4*/ 	.byte	0x04, 0x29
        /*00b6*/ 	.short	(.L_31 - .L_30)


	//   ....[0]....
.L_30:
        /*00b8*/ 	.word	0xffffffff


	//   ....[1]....
        /*00bc*/ 	.word	0xffffffff


	//   ....[2]....
        /*00c0*/ 	.word	0xffffffff


	//   ....[3]....
        /*00c4*/ 	.word	0xffffffff


	//   ....[4]....
        /*00c8*/ 	.word	0xffffffff


	//   ....[5]....
        /*00cc*/ 	.word	0xffffffff


	//   ....[6]....
        /*00d0*/ 	.word	0xffffffff


	//   ....[7]....
        /*00d4*/ 	.word	0xffffffff


	//   ....[8]....
        /*00d8*/ 	.word	0xffffffff


	//   ....[9]....
        /*00dc*/ 	.word	0xffffffff


	//   ....[10]....
        /*00e0*/ 	.word	0xffffffff


	//   ....[11]....
        /*00e4*/ 	.word	0xffffffff


	//   ....[12]....
        /*00e8*/ 	.word	0xffffffff


	//   ....[13]....
        /*00ec*/ 	.word	0xffffffff


	//   ....[14]....
        /*00f0*/ 	.word	0xffffffff


	//   ....[15]....
        /*00f4*/ 	.word	0xffffffff


	//   ....[16]....
        /*00f8*/ 	.word	0x05000014


	//   ....[17]....
        /*00fc*/ 	.word	0x05000014


	//   ....[18]....
        /*0100*/ 	.word	0x05000014


	//   ....[19]....
        /*0104*/ 	.word	0x05000014


	//   ....[20]....
        /*0108*/ 	.word	0x05000014


	//   ....[21]....
        /*010c*/ 	.word	0x05000014


	//   ....[22]....
        /*0110*/ 	.word	0x05000014


	//   ....[23]....
        /*0114*/ 	.word	0x05000014


	//   ....[24]....
        /*0118*/ 	.word	0x05000014


	//   ....[25]....
        /*011c*/ 	.word	0x05000014


	//   ....[26]....
        /*0120*/ 	.word	0x05000014


	//   ....[27]....
        /*0124*/ 	.word	0x05000014


	//   ....[28]....
        /*0128*/ 	.word	0x05000014


	//   ....[29]....
        /*012c*/ 	.word	0x05000014


	//   ....[30]....
        /*0130*/ 	.word	0x05000014


	//   ....[31]....
        /*0134*/ 	.word	0x05000014


	//----- nvinfo : EIATTR_COOP_GROUP_INSTR_OFFSETS
	.align		4
.L_31:
        /*0138*/ 	.byte	0x04, 0x28
        /*013a*/ 	.short	(.L_33 - .L_32)


	//   ....[0]....
.L_32:
        /*013c*/ 	.word	0x000008e0


	//   ....[1]....
        /*0140*/ 	.word	0x00000b90


	//   ....[2]....
        /*0144*/ 	.word	0x00000ba0


	//   ....[3]....
        /*0148*/ 	.word	0x00001090


	//   ....[4]....
        /*014c*/ 	.word	0x000010a0


	//   ....[5]....
        /*0150*/ 	.word	0x00001590


	//   ....[6]....
        /*0154*/ 	.word	0x000015a0


	//   ....[7]....
        /*0158*/ 	.word	0x00001a90


	//   ....[8]....
        /*015c*/ 	.word	0x00001aa0


	//   ....[9]....
        /*0160*/ 	.word	0x00001f90


	//   ....[10]....
        /*0164*/ 	.word	0x00001fa0


	//   ....[11]....
        /*0168*/ 	.word	0x00002490


	//   ....[12]....
        /*016c*/ 	.word	0x000024a0


	//   ....[13]....
        /*0170*/ 	.word	0x00002990


	//   ....[14]....
        /*0174*/ 	.word	0x000029a0


	//   ....[15]....
        /*0178*/ 	.word	0x00002c50


	//   ....[16]....
        /*017c*/ 	.word	0x00003030


	//   ....[17]....
        /*0180*/ 	.word	0x000030a0


	//   ....[18]....
        /*0184*/ 	.word	0x000030f0


	//   ....[19]....
        /*0188*/ 	.word	0x00003150


	//   ....[20]....
        /*018c*/ 	.word	0x000031a0


	//   ....[21]....
        /*0190*/ 	.word	0x00003200


	//   ....[22]....
        /*0194*/ 	.word	0x00003250


	//   ....[23]....
        /*0198*/ 	.word	0x000032b0


	//   ....[24]....
        /*019c*/ 	.word	0x00003300


	//   ....[25]....
        /*01a0*/ 	.word	0x00003360


	//   ....[26]....
        /*01a4*/ 	.word	0x000033b0


	//   ....[27]....
        /*01a8*/ 	.word	0x00003410


	//   ....[28]....
        /*01ac*/ 	.word	0x00003460


	//   ....[29]....
        /*01b0*/ 	.word	0x000034c0


	//   ....[30]....
        /*01b4*/ 	.word	0x00003510


	//   ....[31]....
        /*01b8*/ 	.word	0x00003570


	//----- nvinfo : EIATTR_VRC_CTA_INIT_COUNT
	.align		4
.L_33:
        /*01bc*/ 	.byte	0x02, 0x4a
	.zero		1
	.zero		1


	//----- nvinfo : EIATTR_EXIT_INSTR_OFFSETS
	.align		4
        /*01c0*/ 	.byte	0x04, 0x1c
        /*01c2*/ 	.short	(.L_35 - .L_34)


	//   ....[0]....
.L_34:
        /*01c4*/ 	.word	0x00000080


	//   ....[1]....
        /*01c8*/ 	.word	0x00002ff0


	//----- nvinfo : EIATTR_CRS_STACK_SIZE
	.align		4
.L_35:
        /*01cc*/ 	.byte	0x04, 0x1e
        /*01ce*/ 	.short	(.L_37 - .L_36)
.L_36:
        /*01d0*/ 	.word	0x00000000


	//----- nvinfo : EIATTR_CBANK_PARAM_SIZE
	.align		4
.L_37:
        /*01d4*/ 	.byte	0x03, 0x19
        /*01d6*/ 	.short	0x0048


	//----- nvinfo : EIATTR_PARAM_CBANK
	.align		4
        /*01d8*/ 	.byte	0x04, 0x0a
        /*01da*/ 	.short	(.L_39 - .L_38)
	.align		4
.L_38:
        /*01dc*/ 	.word	index@(.nv.constant0._Z40ms_deformable_im2col_gpu_kernel_templateI6__halfLi8ELi4ELi32ELi3ELi2ELi5ELi8ELi3ELi2EEviPKT_PKlS5_S3_S3_iiiPS1_)
        /*01e0*/ 	.short	0x0380
        /*01e2*/ 	.short	0x0048


	//----- nvinfo : EIATTR_SW_WAR
	.align		4
.L_39:
        /*01e4*/ 	.byte	0x04, 0x36
        /*01e6*/ 	.short	(.L_41 - .L_40)
.L_40:
        /*01e8*/ 	.word	0x00000008
.L_41:


//--------------------- .nv.callgraph             --------------------------
	.section	.nv.callgraph,"",@"SHT_CUDA_CALLGRAPH"
	.align	4
	.sectionentsize	8
	.align		4
        /*0000*/ 	.word	0x00000000
	.align		4
        /*0004*/ 	.word	0xffffffff
	.align		4
        /*0008*/ 	.word	0x00000000
	.align		4
        /*000c*/ 	.word	0xfffffffe
	.align		4
        /*0010*/ 	.word	0x00000000
	.align		4
        /*0014*/ 	.word	0xfffffffd
	.align		4
        /*0018*/ 	.word	0x00000000
	.align		4
        /*001c*/ 	.word	0xfffffffc


//--------------------- .text._Z40ms_deformable_im2col_gpu_kernel_templateI6__halfLi8ELi4ELi32ELi3ELi2ELi5ELi8ELi3ELi2EEviPKT_PKlS5_S3_S3_iiiPS1_ --------------------------
	.section	.text._Z40ms_deformable_im2col_gpu_kernel_templateI6__halfLi8ELi4ELi32ELi3ELi2ELi5ELi8ELi3ELi2EEviPKT_PKlS5_S3_S3_iiiPS1_,"ax",@progbits
	.align	128
        .global         _Z40ms_deformable_im2col_gpu_kernel_templateI6__halfLi8ELi4ELi32ELi3ELi2ELi5ELi8ELi3ELi2EEviPKT_PKlS5_S3_S3_iiiPS1_
        .type           _Z40ms_deformable_im2col_gpu_kernel_templateI6__halfLi8ELi4ELi32ELi3ELi2ELi5ELi8ELi3ELi2EEviPKT_PKlS5_S3_S3_iiiPS1_,@function
        .size           _Z40ms_deformable_im2col_gpu_kernel_templateI6__halfLi8ELi4ELi32ELi3ELi2ELi5ELi8ELi3ELi2EEviPKT_PKlS5_S3_S3_iiiPS1_,(.L_x_117 - _Z40ms_deformable_im2col_gpu_kernel_templateI6__halfLi8ELi4ELi32ELi3ELi2ELi5ELi8ELi3ELi2EEviPKT_PKlS5_S3_S3_iiiPS1_)
        .other          _Z40ms_deformable_im2col_gpu_kernel_templateI6__halfLi8ELi4ELi32ELi3ELi2ELi5ELi8ELi3ELi2EEviPKT_PKlS5_S3_S3_iiiPS1_,@"STO_CUDA_ENTRY STV_DEFAULT"
_Z40ms_deformable_im2col_gpu_kernel_templateI6__halfLi8ELi4ELi32ELi3ELi2ELi5ELi8ELi3ELi2EEviPKT_PKlS5_S3_S3_iiiPS1_:
.text._Z40ms_deformable_im2col_gpu_kernel_templateI6__halfLi8ELi4ELi32ELi3ELi2ELi5ELi8ELi3ELi2EEviPKT_PKlS5_S3_S3_iiiPS1_:
[----:B------:R-:W-:Y:S01]  /*0000*/  LDC R1, c[0x0][0x37c] ;  /* 0x0000df00ff017b82 */ /* 0x000fe20000000800 */
[----:B------:R-:W0:Y:S01]  /*0010*/  S2R R0, SR_TID.X ;  /* 0x0000000000007919 */ /* 0x000e220000002100 */
[----:B------:R-:W1:Y:S06]  /*0020*/  LDCU UR4, c[0x0][0x360] ;  /* 0x00006c00ff0477ac */ /* 0x000e6c0008000800 */
[----:B------:R-:W0:Y:S01]  /*0030*/  S2UR UR5, SR_CTAID.X ;  /* 0x00000000000579c3 */ /* 0x000e220000002500 */
[----:B------:R-:W2:Y:S07]  /*0040*/  LDCU UR6, c[0x0][0x380] ;  /* 0x00007000ff0677ac */ /* 0x000eae0008000800 */
[----:B------:R-:W0:Y:S02]  /*0050*/  LDC R3, c[0x0][0x360] ;  /* 0x0000d800ff037b82 */ /* 0x000e240000000800 */
[----:B0-----:R-:W-:-:S05]  /*0060*/  IMAD R38, R3, UR5, R0 ;  /* 0x0000000503267c24 */ /* 0x001fca000f8e0200 */
[----:B--2---:R-:W-:-:S13]  /*0070*/  ISETP.GE.AND P0, PT, R38, UR6, PT ;  /* 0x0000000626007c0c */ /* 0x004fda000bf06270 */
[----:B-1----:R-:W-:Y:S05]  /*0080*/  @P0 EXIT ;  /* 0x000000000000094d */ /* 0x002fea0003800000 */
[----:B------:R-:W0:Y:S01]  /*0090*/  S2R R4, SR_CgaCtaId ;  /* 0x0000000000047919 */ /* 0x000e220000008800 */
[----:B------:R-:W1:Y:S01]  /*00a0*/  I2F.F16.RZ R6, 0x1 ;  /* 0x0000000100067906 */ /* 0x000e62000020cc00 */
[----:B------:R-:W-:Y:S01]  /*00b0*/  MOV R3, 0x400 ;  /* 0x0000040000037802 */ /* 0x000fe20000000f00 */
[----:B------:R-:W2:Y:S01]  /*00c0*/  LDCU UR5, c[0x0][0x370] ;  /* 0x00006e00ff0577ac */ /* 0x000ea20008000800 */
[--C-:B------:R-:W-:Y:S02]  /*00d0*/  SHF.R.U32.HI R2, RZ, 0x5, R0.reuse ;  /* 0x00000005ff027819 */ /* 0x100fe40000011600 */
[----:B------:R-:W-:Y:S01]  /*00e0*/  SHF.R.U32.HI R36, RZ, 0x1, R0 ;  /* 0x00000001ff247819 */ /* 0x000fe20000011600 */
[----:B------:R-:W3:Y:S01]  /*00f0*/  LDCU.64 UR10, c[0x0][0x358] ;  /* 0x00006b00ff0a77ac */ /* 0x000ee20008000a00 */
[C---:B------:R-:W-:Y:S02]  /*0100*/  LOP3.LUT R37, R0.reuse, 0x1c, RZ, 0xc0, !PT ;  /* 0x0000001c00257812 */ /* 0x040fe400078ec0ff */
[----:B------:R-:W-:Y:S01]  /*0110*/  LOP3.LUT R35, R0, 0x1, RZ, 0xc0, !PT ;  /* 0x0000000100237812 */ /* 0x000fe200078ec0ff */
[----:B------:R-:W4:Y:S01]  /*0120*/  LDCU.64 UR12, c[0x0][0x388] ;  /* 0x00007100ff0c77ac */ /* 0x000f220008000a00 */
[----:B------:R-:W-:-:S02]  /*0130*/  LOP3.LUT R36, R36, 0x1, RZ, 0xc0, !PT ;  /* 0x0000000124247812 */ /* 0x000fc400078ec0ff */
[----:B-1----:R-:W-:Y:S01]  /*0140*/  R2UR UR8, R6 ;  /* 0x00000000060872ca */ /* 0x002fe200000e0000 */
[----:B--2---:R-:W-:Y:S01]  /*0150*/  UIMAD UR4, UR4, UR5, URZ ;  /* 0x00000005040472a4 */ /* 0x004fe2000f8e02ff */
[----:B0-----:R-:W-:Y:S02]  /*0160*/  LEA R5, R4, R3, 0x18 ;  /* 0x0000000304057211 */ /* 0x001fe400078ec0ff */
[----:B------:R-:W-:Y:S02]  /*0170*/  SHF.R.U32.HI R3, RZ, 0x2, R0 ;  /* 0x00000002ff037819 */ /* 0x000fe40000011600 */
[----:B------:R-:W-:Y:S01]  /*0180*/  SHF.L.U32 R4, R0, 0x6, RZ ;  /* 0x0000000600047819 */ /* 0x000fe200000006ff */
[----:B------:R-:W-:Y:S01]  /*0190*/  IMAD R2, R2, 0xa00, R5 ;  /* 0x00000a0002027824 */ /* 0x000fe200078e0205 */
[----:B------:R-:W-:Y:S01]  /*01a0*/  LOP3.LUT R3, R3, 0x7, RZ, 0xc0, !PT ;  /* 0x0000000703037812 */ /* 0x000fe200078ec0ff */
[----:B------:R-:W-:-:S04]  /*01b0*/  IMAD.SHL.U32 R5, R0, 0x2, RZ ;  /* 0x0000000200057824 */ /* 0x000fc800078e00ff */
[----:B------:R-:W-:Y:S01]  /*01c0*/  IMAD R2, R3, 0x140, R2 ;  /* 0x0000014003027824 */ /* 0x000fe200078e0202 */
[----:B------:R-:W-:Y:S02]  /*01d0*/  LOP3.LUT R3, R4, 0xc0, RZ, 0xc0, !PT ;  /* 0x000000c004037812 */ /* 0x000fe400078ec0ff */
[----:B------:R-:W-:-:S04]  /*01e0*/  LOP3.LUT R5, R5, 0x38, RZ, 0xc0, !PT ;  /* 0x0000003805057812 */ /* 0x000fc800078ec0ff */
[----:B---34-:R-:W-:-:S07]  /*01f0*/  IADD3 R34, PT, PT, R5, R2, R3 ;  /* 0x0000000205227210 */ /* 0x018fce0007ffe003 */
.L_x_70:
[----:B0-----:R-:W0:Y:S01]  /*0200*/  LDCU UR5, c[0x0][0x3b8] ;  /* 0x00007700ff0577ac */ /* 0x001e220008000800 */
[----:B------:R-:W-:Y:S01]  /*0210*/  SHF.L.U32 R33, R38, 0x3, RZ ;  /* 0x0000000326217819 */ /* 0x000fe200000006ff */
[----:B------:R-:W-:Y:S01]  /*0220*/  BSSY.RECONVERGENT B0, `(.L_x_0) ;  /* 0x0000010000007945 */ /* 0x000fe20003800200 */
[----:B------:R-:W-:Y:S02]  /*0230*/  HFMA2 R19, -RZ, RZ, 0, 0 ;  /* 0x00000000ff137431 */ /* 0x000fe400000001ff */
[----:B------:R-:W-:Y:S01]  /*0240*/  IMAD.MOV.U32 R44, RZ, RZ, RZ ;  /* 0x000000ffff2c7224 */ /* 0x000fe200078e00ff */
[----:B------:R-:W-:-:S04]  /*0250*/  SHF.R.S32.HI R2, RZ, 0x5, R33 ;  /* 0x00000005ff027819 */ /* 0x000fc80000011421 */
[----:B------:R-:W-:Y:S02]  /*0260*/  I2FP.F32.S32 R2, R2 ;  /* 0x0000000200027245 */ /* 0x000fe40000201400 */
[----:B0-----:R-:W-:-:S04]  /*0270*/  I2FP.F32.S32 R7, UR5 ;  /* 0x0000000500077c45 */ /* 0x001fc80008201400 */
[----:B------:R-:W0:Y:S08]  /*0280*/  MUFU.RCP R3, R7 ;  /* 0x0000000700037308 */ /* 0x000e300000001000 */
[----:B-1----:R-:W1:Y:S01]  /*0290*/  FCHK P0, R2, R7 ;  /* 0x0000000702007302 */ /* 0x002e620000000000 */
[----:B0-----:R-:W-:-:S04]  /*02a0*/  FFMA R4, -R7, R3, 1 ;  /* 0x3f80000007047423 */ /* 0x001fc80000000103 */
[----:B------:R-:W-:-:S04]  /*02b0*/  FFMA R3, R3, R4, R3 ;  /* 0x0000000403037223 */ /* 0x000fc80000000003 */
[----:B------:R-:W-:-:S04]  /*02c0*/  FFMA R4, R2, R3, RZ ;  /* 0x0000000302047223 */ /* 0x000fc800000000ff */
[----:B------:R-:W-:-:S04]  /*02d0*/  FFMA R5, -R7, R4, R2 ;  /* 0x0000000407057223 */ /* 0x000fc80000000102 */
[----:B------:R-:W-:Y:S01]  /*02e0*/  FFMA R6, R3, R5, R4 ;  /* 0x0000000503067223 */ /* 0x000fe20000000004 */
[----:B-1234-:R-:W-:Y:S06]  /*02f0*/  @!P0 BRA `(.L_x_1) ;  /* 0x0000000000088947 */ /* 0x01efec0003800000 */
[----:B------:R-:W-:-:S07]  /*0300*/  MOV R4, 0x320 ;  /* 0x0000032000047802 */ /* 0x000fce0000000f00 */
[----:B------:R-:W-:Y:S05]  /*0310*/  CALL.REL.NOINC `($__internal_0_$__cuda_sm3x_div_rn_noftz_f32_slowpath) ;  /* 0x0000003000a47944 */ /* 0x000fea0003c00000 */
.L_x_1:
[----:B------:R-:W-:Y:S05]  /*0320*/  BSYNC.RECONVERGENT B0 ;  /* 0x0000000000007941 */ /* 0x000fea0003800200 */
.L_x_0:
[----:B------:R-:W0:Y:S01]  /*0330*/  S2R R3, SR_CgaCtaId ;  /* 0x0000000000037919 */ /* 0x000e220000008800 */
[----:B------:R-:W1:Y:S01]  /*0340*/  LDCU.64 UR6, c[0x0][0x390] ;  /* 0x00007200ff0677ac */ /* 0x000e620008000a00 */
[----:B------:R-:W-:Y:S01]  /*0350*/  MOV R2, 0x400 ;  /* 0x0000040000027802 */ /* 0x000fe20000000f00 */
[----:B------:R-:W2:Y:S01]  /*0360*/  F2I.TRUNC.NTZ R6, R6 ;  /* 0x0000000600067305 */ /* 0x000ea2000020f100 */
[----:B------:R-:W-:Y:S01]  /*0370*/  IMAD.SHL.U32 R32, R38, 0x10, RZ ;  /* 0x0000001026207824 */ /* 0x000fe200078e00ff */
[----:B------:R-:W3:Y:S01]  /*0380*/  LDCU UR5, c[0x0][0x3b4] ;  /* 0x00007680ff0577ac */ /* 0x000ee20008000800 */
[----:B------:R-:W-:Y:S01]  /*0390*/  HFMA2 R47, -RZ, RZ, 0, 0 ;  /* 0x00000000ff2f7431 */ /* 0x000fe200000001ff */
[----:B------:R-:W-:Y:S01]  /*03a0*/  LOP3.LUT R33, R33, 0xffffffe0, RZ, 0xc0, !PT ;  /* 0xffffffe021217812 */ /* 0x000fe200078ec0ff */
[----:B------:R-:W-:Y:S01]  /*03b0*/  IMAD.MOV.U32 R42, RZ, RZ, RZ ;  /* 0x000000ffff2a7224 */ /* 0x000fe200078e00ff */
[----:B------:R-:W4:Y:S01]  /*03c0*/  LDCU.64 UR14, c[0x0][0x398] ;  /* 0x00007300ff0e77ac */ /* 0x000f220008000a00 */
[----:B------:R-:W-:Y:S01]  /*03d0*/  MOV R39, RZ ;  /* 0x000000ff00277202 */ /* 0x000fe20000000f00 */
[----:B------:R-:W-:Y:S01]  /*03e0*/  IMAD.MOV.U32 R18, RZ, RZ, RZ ;  /* 0x000000ffff127224 */ /* 0x000fe200078e00ff */
[----:B------:R-:W-:Y:S01]  /*03f0*/  CS2R R16, SRZ ;  /* 0x0000000000107805 */ /* 0x000fe2000001ff00 */
[----:B-1----:R-:W-:-:S04]  /*0400*/  UIADD3 UR6, UP0, UPT, UR6, 0x8, URZ ;  /* 0x0000000806067890 */ /* 0x002fc8000ff1e0ff */
[----:B------:R-:W-:Y:S02]  /*0410*/  UIADD3.X UR7, UPT, UPT, URZ, UR7, URZ, UP0, !UPT ;  /* 0x00000007ff077290 */ /* 0x000fe400087fe4ff */
[----:B---3--:R-:W-:Y:S01]  /*0420*/  USHF.L.U32 UR5, UR5, 0x5, URZ ;  /* 0x0000000505057899 */ /* 0x008fe200080006ff */
[----:B------:R-:W-:Y:S01]  /*0430*/  MOV R52, UR6 ;  /* 0x0000000600347c02 */ /* 0x000fe20008000f00 */
[----:B----4-:R-:W-:Y:S02]  /*0440*/  IMAD.U32 R4, RZ, RZ, UR14 ;  /* 0x0000000eff047e24 */ /* 0x010fe4000f8e00ff */
[----:B------:R-:W-:Y:S02]  /*0450*/  IMAD.U32 R53, RZ, RZ, UR7 ;  /* 0x00000007ff357e24 */ /* 0x000fe4000f8e00ff */
[----:B--2---:R-:W-:Y:S01]  /*0460*/  IMAD R6, R6, UR5, RZ ;  /* 0x0000000506067c24 */ /* 0x004fe2000f8e02ff */
[----:B0-----:R-:W-:Y:S02]  /*0470*/  LEA R5, R3, R2, 0x18 ;  /* 0x0000000203057211 */ /* 0x001fe400078ec0ff */
[----:B------:R-:W-:-:S02]  /*0480*/  SHF.R.U32.HI R2, RZ, 0x5, R0 ;  /* 0x00000005ff027819 */ /* 0x000fc40000011600 */
[----:B------:R-:W-:-:S03]  /*0490*/  SHF.R.U32.HI R3, RZ, 0x2, R0 ;  /* 0x00000002ff037819 */ /* 0x000fc60000011600 */
[----:B------:R-:W-:Y:S01]  /*04a0*/  IMAD R2, R2, 0xa00, R5 ;  /* 0x00000a0002027824 */ /* 0x000fe200078e0205 */
[----:B------:R-:W-:Y:S02]  /*04b0*/  LOP3.LUT R3, R3, 0x7, RZ, 0xc0, !PT ;  /* 0x0000000703037812 */ /* 0x000fe400078ec0ff */
[----:B------:R-:W-:-:S03]  /*04c0*/  MOV R5, UR15 ;  /* 0x0000000f00057c02 */ /* 0x000fc60008000f00 */
[----:B------:R-:W-:Y:S01]  /*04d0*/  IMAD R3, R3, 0x140, R2 ;  /* 0x0000014003037824 */ /* 0x000fe200078e0202 */
[C---:B------:R-:W-:Y:S02]  /*04e0*/  LOP3.LUT R2, R32.reuse, 0x30, RZ, 0xc0, !PT ;  /* 0x0000003020027812 */ /* 0x040fe400078ec0ff */
[----:B------:R-:W-:Y:S02]  /*04f0*/  LOP3.LUT R32, R32, 0xffffffc0, RZ, 0xc0, !PT ;  /* 0xffffffc020207812 */ /* 0x000fe400078ec0ff */
[----:B------:R-:W-:Y:S01]  /*0500*/  IADD3 R2, PT, PT, R3, R2, RZ ;  /* 0x0000000203027210 */ /* 0x000fe20007ffe0ff */
[----:B------:R-:W-:-:S07]  /*0510*/  IMAD.MOV.U32 R3, RZ, RZ, RZ ;  /* 0x000000ffff037224 */ /* 0x000fce00078e00ff */
.L_x_69:
[----:B0-----:R-:W0:Y:S01]  /*0520*/  LDC.64 R24, c[0x0][0x3a0] ;  /* 0x0000e800ff187b82 */ /* 0x001e220000000a00 */
[----:B--2---:R-:W2:Y:S04]  /*0530*/  LDG.E R41, desc[UR10][R52.64+-0x8] ;  /* 0xfffff80a34297981 */ /* 0x004ea8000c1e1900 */
[----:B---3--:R-:W3:Y:S03]  /*0540*/  LDG.E R40, desc[UR10][R52.64] ;  /* 0x0000000a34287981 */ /* 0x008ee6000c1e1900 */
[----:B-1----:R-:W1:Y:S01]  /*0550*/  LDC.64 R8, c[0x0][0x3a8] ;  /* 0x0000ea00ff087b82 */ /* 0x002e620000000a00 */
[----:B----4-:R-:W4:Y:S01]  /*0560*/  LDG.E R27, desc[UR10][R4.64] ;  /* 0x0000000a041b7981 */ /* 0x010f22000c1e1900 */
[----:B0-----:R-:W-:-:S05]  /*0570*/  IMAD.WIDE R24, R32, 0x2, R24 ;  /* 0x0000000220187825 */ /* 0x001fca00078e0218 */
[----:B------:R-:W4:Y:S01]  /*0580*/  LDG.E.128.STRONG.GPU R20, desc[UR10][R24.64] ;  /* 0x0000000a18147981 */ /* 0x000f22000c1efd00 */
[----:B-1----:R-:W-:-:S03]  /*0590*/  IMAD.WIDE R8, R33, 0x2, R8 ;  /* 0x0000000221087825 */ /* 0x002fc600078e0208 */
[----:B------:R0:W5:Y:S04]  /*05a0*/  LDG.E.128.STRONG.GPU R12, desc[UR10][R24.64+0x10] ;  /* 0x0000100a180c7981 */ /* 0x000168000c1efd00 */
[----:B------:R-:W5:Y:S01]  /*05b0*/  LDG.E.128.STRONG.GPU R8, desc[UR10][R8.64] ;  /* 0x0000000a08087981 */ /* 0x000f62000c1efd00 */
[----:B------:R-:W-:Y:S01]  /*05c0*/  IADD3 R3, PT, PT, R3, 0x1, RZ ;  /* 0x0000000103037810 */ /* 0x000fe20007ffe0ff */
[----:B------:R-:W-:Y:S01]  /*05d0*/  BSSY.RECONVERGENT B0, `(.L_x_2) ;  /* 0x0000016000007945 */ /* 0x000fe20003800200 */
[----:B------:R-:W-:Y:S02]  /*05e0*/  PLOP3.LUT P0, PT, PT, PT, PT, 0x80, 0x8 ;  /* 0x000000000008781c */ /* 0x000fe40003f0f070 */
[----:B------:R-:W-:Y:S01]  /*05f0*/  ISETP.NE.AND P2, PT, R3, 0x4, PT ;  /* 0x000000040300780c */ /* 0x000fe20003f45270 */
[----:B--2---:R-:W-:Y:S08]  /*0600*/  I2F.F16 R7, R41 ;  /* 0x0000002900077306 */ /* 0x004ff00000200c00 */
[----:B---3--:R-:W1:Y:S02]  /*0610*/  I2F.F16 R50, R40 ;  /* 0x0000002800327306 */ /* 0x008e640000200c00 */
[----:B-1----:R-:W-:-:S05]  /*0620*/  PRMT R50, R50, 0x5410, R7 ;  /* 0x0000541032327816 */ /* 0x002fca0000000007 */
[----:B----4-:R-:W-:-:S04]  /*0630*/  HFMA2 R7, R20, R50, 0.5, 0.5 ;  /* 0x3800380014077431 */ /* 0x010fc80000000032 */
[----:B------:R0:W1:Y:S01]  /*0640*/  F2I.F16.FLOOR.NTZ R31, R7.H1 ;  /* 0x10000007001f7305 */ /* 0x0000620000107100 */
[----:B------:R-:W-:-:S07]  /*0650*/  HSETP2.GT.AND P1, PT, R7.H1_H1, RZ.H0_H0, PT ;  /* 0x200000ff07007234 */ /* 0x000fce0003f24c00 */
[----:B------:R0:W2:Y:S01]  /*0660*/  F2I.F16.FLOOR.NTZ R54, R7 ;  /* 0x0000000700367305 */ /* 0x0000a20000107100 */
[----:B------:R-:W-:-:S05]  /*0670*/  IMAD R27, R27, 0x20, R6 ;  /* 0x000000201b1b7824 */ /* 0x000fca00078e0206 */
[----:B------:R-:W-:Y:S02]  /*0680*/  LEA R45, P4, R27, UR12, 0x1 ;  /* 0x0000000c1b2d7c11 */ /* 0x000fe4000f8808ff */
[----:B------:R-:W-:Y:S01]  /*0690*/  SHF.R.S32.HI R26, RZ, 0x1f, R27 ;  /* 0x0000001fff1a7819 */ /* 0x000fe2000001141b */
[----:B01----:R-:W-:Y:S10]  /*06a0*/  @!P1 BRA `(.L_x_3) ;  /* 0x0000000000209947 */ /* 0x003ff40003800000 */
[----:B------:R-:W-:Y:S02]  /*06b0*/  IADD3 R20, PT, PT, R41, 0x1, RZ ;  /* 0x0000000129147810 */ /* 0x000fe40007ffe0ff */
[----:B------:R-:W-:-:S04]  /*06c0*/  HSETP2.GT.AND P1, PT, R7.H0_H0, RZ.H0_H0, PT ;  /* 0x200000ff07007234 */ /* 0x000fc80003f24800 */
[----:B------:R-:W0:Y:S02]  /*06d0*/  I2F.F16 R20, R20 ;  /* 0x0000001400147306 */ /* 0x000e240000200c00 */
[----:B0-----:R-:W-:-:S05]  /*06e0*/  HSETP2.GEU.AND P3, PT, R7.H1_H1, R20.H0_H0, PT ;  /* 0x2000001407007234 */ /* 0x001fca0003f6ec00 */
[----:B------:R-:W-:-:S13]  /*06f0*/  PLOP3.LUT P1, PT, P1, P3, PT, 0x8f, 0xf8 ;  /* 0x0000000000f8781c */ /* 0x000fda0000f27177 */
[----:B------:R-:W-:-:S06]  /*0700*/  @!P1 VIADD R24, R40, 0x1 ;  /* 0x0000000128189836 */ /* 0x000fcc0000000000 */
[----:B------:R-:W0:Y:S02]  /*0710*/  @!P1 I2F.F16 R24, R24 ;  /* 0x0000001800189306 */ /* 0x000e240000200c00 */
[----:B0-----:R-:W-:-:S13]  /*0720*/  @!P1 HSETP2.GEU.AND P0, PT, R7.H0_H0, R24.H0_H0, PT ;  /* 0x2000001807009234 */ /* 0x001fda0003f0e800 */
.L_x_3:
[----:B------:R-:W-:Y:S05]  /*0730*/  BSYNC.RECONVERGENT B0 ;  /* 0x0000000000007941 */ /* 0x000fea0003800200 */
.L_x_2:
[----:B------:R-:W-:Y:S01]  /*0740*/  BSSY.RECONVERGENT B0, `(.L_x_4) ;  /* 0x0000017000007945 */ /* 0x000fe20003800200 */
[----:B------:R-:W-:-:S03]  /*0750*/  LEA.HI.X R43, R27, UR13, R26, 0x1, P4 ;  /* 0x0000000d1b2b7c11 */ /* 0x000fc6000a0f0c1a */
[----:B------:R-:W-:Y:S05]  /*0760*/  @P0 BRA `(.L_x_5) ;  /* 0x00000000004c0947 */ /* 0x000fea0003800000 */
[----:B--2---:R-:W-:Y:S01]  /*0770*/  IADD3 R27, PT, PT, R35, R54, RZ ;  /* 0x00000036231b7210 */ /* 0x004fe20007ffe0ff */
[----:B------:R-:W-:-:S03]  /*0780*/  IMAD.IADD R20, R36, 0x1, R31 ;  /* 0x0000000124147824 */ /* 0x000fc600078e021f */
[----:B------:R-:W-:Y:S02]  /*0790*/  ISETP.GE.AND P1, PT, R27, R40, PT ;  /* 0x000000281b00720c */ /* 0x000fe40003f26270 */
[C---:B------:R-:W-:Y:S02]  /*07a0*/  LOP3.LUT R24, R20.reuse, R27, RZ, 0xfc, !PT ;  /* 0x0000001b14187212 */ /* 0x040fe400078efcff */
[----:B------:R-:W-:-:S04]  /*07b0*/  ISETP.GE.OR P1, PT, R20, R41, P1 ;  /* 0x000000291400720c */ /* 0x000fc80000f26670 */
[----:B------:R-:W-:-:S13]  /*07c0*/  ISETP.LT.OR P1, PT, R24, RZ, P1 ;  /* 0x000000ff1800720c */ /* 0x000fda0000f21670 */
[----:B------:R-:W-:Y:S05]  /*07d0*/  @P1 BRA `(.L_x_6) ;  /* 0x0000000000281947 */ /* 0x000fea0003800000 */
[----:B------:R-:W-:-:S05]  /*07e0*/  IMAD R20, R40, R20, RZ ;  /* 0x0000001428147224 */ /* 0x000fca00078e02ff */
[----:B------:R-:W-:-:S04]  /*07f0*/  SHF.L.U32 R25, R20, 0x5, RZ ;  /* 0x0000000514197819 */ /* 0x000fc800000006ff */
[----:B------:R-:W-:-:S04]  /*0800*/  LOP3.LUT R20, R25, 0x1c, R0, 0xf8, !PT ;  /* 0x0000001c19147812 */ /* 0x000fc800078ef800 */
[----:B------:R-:W-:-:S04]  /*0810*/  LEA R20, P1, R27, R20, 0x5 ;  /* 0x000000141b147211 */ /* 0x000fc800078228ff */
[----:B------:R-:W-:Y:S02]  /*0820*/  LEA.HI.X.SX32 R25, R25, RZ, 0x1, P1 ;  /* 0x000000ff19197211 */ /* 0x000fe400008f0eff */
[----:B------:R-:W-:-:S04]  /*0830*/  LEA R24, P1, R20, R45, 0x1 ;  /* 0x0000002d14187211 */ /* 0x000fc800078208ff */
[----:B------:R-:W-:-:S06]  /*0840*/  LEA.HI.X R25, R20, R43, R25, 0x1, P1 ;  /* 0x0000002b14197211 */ /* 0x000fcc00008f0c19 */
[----:B------:R-:W2:Y:S04]  /*0850*/  LDG.E.64 R24, desc[UR10][R24.64] ;  /* 0x0000000a18187981 */ /* 0x000ea8000c1e1b00 */
[----:B--2---:R0:W-:Y:S01]  /*0860*/  STS.64 [R34], R24 ;  /* 0x0000001822007388 */ /* 0x0041e20000000a00 */
[----:B------:R-:W-:Y:S05]  /*0870*/  BRA `(.L_x_7) ;  /* 0x00000000000c7947 */ /* 0x000fea0003800000 */
.L_x_6:
[----:B------:R1:W-:Y:S01]  /*0880*/  STS.64 [R34], RZ ;  /* 0x000000ff22007388 */ /* 0x0003e20000000a00 */
[----:B------:R-:W-:Y:S05]  /*0890*/  BRA `(.L_x_7) ;  /* 0x0000000000047947 */ /* 0x000fea0003800000 */
.L_x_5:
[----:B------:R3:W-:Y:S02]  /*08a0*/  STS.64 [R34], RZ ;  /* 0x000000ff22007388 */ /* 0x0007e40000000a00 */
.L_x_7:
[----:B------:R-:W-:Y:S05]  /*08b0*/  BSYNC.RECONVERGENT B0 ;  /* 0x0000000000007941 */ /* 0x000fea0003800200 */
.L_x_4:
[----:B------:R-:W-:-:S03]  /*08c0*/  UMOV UR5, 0xffffffff ;  /* 0xffffffff00057882 */ /* 0x000fc60000000000 */
[----:B------:R-:W-:Y:S05]  /*08d0*/  BRA.DIV UR5, `(.L_x_8) ;  /* 0x0000002605c87947 */ /* 0x000fea000b800000 */
[----:B------:R-:W-:Y:S01]  /*08e0*/  NOP ;  /* 0x0000000000007918 */ /* 0x000fe20000000000 */
.L_x_73:
[----:B------:R-:W-:Y:S01]  /*08f0*/  HFMA2 R29, R21, R50, 0.5, 0.5 ;  /* 0x38003800151d7431 */ /* 0x000fe20000000032 */
[----:B------:R-:W-:Y:S01]  /*0900*/  BSSY.RECONVERGENT B0, `(.L_x_9) ;  /* 0x000000e000007945 */ /* 0x000fe20003800200 */
[----:B------:R-:W-:Y:S01]  /*0910*/  PLOP3.LUT P1, PT, PT, PT, PT, 0x80, 0x8 ;  /* 0x000000000008781c */ /* 0x000fe20003f2f070 */
[----:B------:R-:W-:Y:S01]  /*0920*/  VIADD R46, R41, 0x1 ;  /* 0x00000001292e7836 */ /* 0x000fe20000000000 */
[----:B------:R4:W0:Y:S01]  /*0930*/  F2I.F16.FLOOR.NTZ R51, R29.H1 ;  /* 0x1000001d00337305 */ /* 0x0008220000107100 */
[----:B------:R-:W-:Y:S02]  /*0940*/  HSETP2.GT.AND P3, PT, R29.H1_H1, RZ.H0_H0, PT ;  /* 0x200000ff1d007234 */ /* 0x000fe40003f64c00 */
[----:B------:R-:W-:-:S05]  /*0950*/  IADD3 R48, PT, PT, R40, 0x1, RZ ;  /* 0x0000000128307810 */ /* 0x000fca0007ffe0ff */
[----:B------:R4:W0:Y:S06]  /*0960*/  F2I.F16.FLOOR.NTZ R30, R29 ;  /* 0x0000001d001e7305 */ /* 0x00082c0000107100 */
[----:B------:R-:W-:Y:S05]  /*0970*/  @!P3 BRA `(.L_x_10) ;  /* 0x000000000018b947 */ /* 0x000fea0003800000 */
[----:B------:R-:W1:Y:S01]  /*0980*/  I2F.F16 R20, R46 ;  /* 0x0000002e00147306 */ /* 0x000e620000200c00 */
[C---:B------:R-:W-:Y:S02]  /*0990*/  HSETP2.GT.AND P3, PT, R29.reuse.H0_H0, RZ.H0_H0, PT ;  /* 0x200000ff1d007234 */ /* 0x040fe40003f64800 */
[----:B-1----:R-:W-:-:S05]  /*09a0*/  HSETP2.GEU.AND P4, PT, R29.H1_H1, R20.H0_H0, PT ;  /* 0x200000141d007234 */ /* 0x002fca0003f8ec00 */
[----:B------:R-:W-:-:S13]  /*09b0*/  PLOP3.LUT P3, PT, P3, P4, PT, 0x8f, 0xf8 ;  /* 0x0000000000f8781c */ /* 0x000fda0001f69177 */
[----:B------:R-:W1:Y:S02]  /*09c0*/  @!P3 I2F.F16 R20, R48 ;  /* 0x000000300014b306 */ /* 0x000e640000200c00 */
[----:B-1----:R-:W-:-:S13]  /*09d0*/  @!P3 HSETP2.GEU.AND P1, PT, R29.H0_H0, R20.H0_H0, PT ;  /* 0x200000141d00b234 */ /* 0x002fda0003f2e800 */
.L_x_10:
[----:B------:R-:W-:Y:S05]  /*09e0*/  BSYNC.RECONVERGENT B0 ;  /* 0x0000000000007941 */ /* 0x000fea0003800200 */
.L_x_9:
[----:B------:R-:W-:Y:S01]  /*09f0*/  BSSY.RECONVERGENT B0, `(.L_x_11) ;  /* 0x0000017000007945 */ /* 0x000fe20003800200 */
[----:B------:R-:W-:-:S03]  /*0a00*/  IMAD.SHL.U32 R49, R40, 0x20, RZ ;  /* 0x0000002028317824 */ /* 0x000fc600078e00ff */
[----:B------:R-:W-:Y:S05]  /*0a10*/  @P1 BRA `(.L_x_12) ;  /* 0x00000000004c1947 */ /* 0x000fea0003800000 */
[----:B0-----:R-:W-:Y:S01]  /*0a20*/  IADD3 R21, PT, PT, R35, R30, RZ ;  /* 0x0000001e23157210 */ /* 0x001fe20007ffe0ff */
[----:B------:R-:W-:-:S03]  /*0a30*/  IMAD.IADD R20, R36, 0x1, R51 ;  /* 0x0000000124147824 */ /* 0x000fc600078e0233 */
[----:B------:R-:W-:Y:S02]  /*0a40*/  ISETP.GE.AND P3, PT, R21, R40, PT ;  /* 0x000000281500720c */ /* 0x000fe40003f66270 */
[C---:B------:R-:W-:Y:S02]  /*0a50*/  LOP3.LUT R24, R20.reuse, R21, RZ, 0xfc, !PT ;  /* 0x0000001514187212 */ /* 0x040fe400078efcff */
[----:B------:R-:W-:-:S04]  /*0a60*/  ISETP.GE.OR P3, PT, R20, R41, P3 ;  /* 0x000000291400720c */ /* 0x000fc80001f66670 */
[----:B------:R-:W-:-:S13]  /*0a70*/  ISETP.LT.OR P3, PT, R24, RZ, P3 ;  /* 0x000000ff1800720c */ /* 0x000fda0001f61670 */
[----:B------:R-:W-:Y:S05]  /*0a80*/  @P3 BRA `(.L_x_13) ;  /* 0x0000000000283947 */ /* 0x000fea0003800000 */
[----:B------:R-:W-:Y:S01]  /*0a90*/  IMAD R20, R49, R20, RZ ;  /* 0x0000001431147224 */ /* 0x000fe200078e02ff */
[----:B------:R-:W-:-:S04]  /*0aa0*/  SHF.L.U32 R21, R21, 0x5, RZ ;  /* 0x0000000515157819 */ /* 0x000fc800000006ff */
[----:B------:R-:W-:Y:S02]  /*0ab0*/  IADD3 R24, P3, P4, R21, R20, R37 ;  /* 0x0000001415187210 */ /* 0x000fe40007c7e025 */
[----:B------:R-:W-:-:S04]  /*0ac0*/  SHF.R.S32.HI R20, RZ, 0x1f, R20 ;  /* 0x0000001fff147819 */ /* 0x000fc80000011414 */
[----:B------:R-:W-:Y:S02]  /*0ad0*/  IADD3.X R21, PT, PT, RZ, R20, RZ, P3, P4 ;  /* 0x00000014ff157210 */ /* 0x000fe40001fe84ff */
[----:B------:R-:W-:-:S04]  /*0ae0*/  LEA R20, P3, R24, R45, 0x1 ;  /* 0x0000002d18147211 */ /* 0x000fc800078608ff */
[----:B------:R-:W-:-:S06]  /*0af0*/  LEA.HI.X R21, R24, R43, R21, 0x1, P3 ;  /* 0x0000002b18157211 */ /* 0x000fcc00018f0c15 */
[----:B------:R-:W2:Y:S04]  /*0b00*/  LDG.E.64 R20, desc[UR10][R20.64] ;  /* 0x0000000a14147981 */ /* 0x000ea8000c1e1b00 */
[----:B--2---:R0:W-:Y:S01]  /*0b10*/  STS.64 [R34+0x5000], R20 ;  /* 0x0050001422007388 */ /* 0x0041e20000000a00 */
[----:B------:R-:W-:Y:S05]  /*0b20*/  BRA `(.L_x_14) ;  /* 0x00000000000c7947 */ /* 0x000fea0003800000 */
.L_x_13:
[----:B------:R0:W-:Y:S01]  /*0b30*/  STS.64 [R34+0x5000], RZ ;  /* 0x005000ff22007388 */ /* 0x0001e20000000a00 */
[----:B------:R-:W-:Y:S05]  /*0b40*/  BRA `(.L_x_14) ;  /* 0x0000000000047947 */ /* 0x000fea0003800000 */
.L_x_12:
[----:B------:R0:W-:Y:S02]  /*0b50*/  STS.64 [R34+0x5000], RZ ;  /* 0x005000ff22007388 */ /* 0x0001e40000000a00 */
.L_x_14:
[----:B------:R-:W-:Y:S05]  /*0b60*/  BSYNC.RECONVERGENT B0 ;  /* 0x0000000000007941 */ /* 0x000fea0003800200 */
.L_x_11:
[----:B------:R-:W-:-:S03]  /*0b70*/  UMOV UR5, 0xffffffff ;  /* 0xffffffff00057882 */ /* 0x000fc60000000000 */
[----:B------:R-:W-:Y:S05]  /*0b80*/  BRA.DIV UR5, `(.L_x_15) ;  /* 0x0000002605387947 */ /* 0x000fea000b800000 */
[----:B------:R-:W-:Y:S01]  /*0b90*/  NOP ;  /* 0x0000000000007918 */ /* 0x000fe20000000000 */
[----:B------:R-:W-:Y:S01]  /*0ba0*/  NOP ;  /* 0x0000000000007918 */ /* 0x000fe20000000000 */
.L_x_77:
[----:B------:R-:W-:Y:S01]  /*0bb0*/  BSSY.RECONVERGENT B0, `(.L_x_16) ;  /* 0x0000028000007945 */ /* 0x000fe20003800200 */
[----:B------:R-:W-:-:S03]  /*0bc0*/  HFMA2 R28, R22, R50, 0.5, 0.5 ;  /* 0x38003800161c7431 */ /* 0x000fc60000000032 */
[----:B------:R-:W-:Y:S05]  /*0bd0*/  @P0 BRA `(.L_x_17) ;  /* 0x0000000000940947 */ /* 0x000fea0003800000 */
[----:B------:R-:W-:Y:S01]  /*0be0*/  I2F.F16.RM R31, R31 ;  /* 0x0000001f001f7306 */ /* 0x000fe20000204c00 */
[----:B0-----:R-:W0:Y:S01]  /*0bf0*/  LDS.128 R24, [R2] ;  /* 0x0000000002187984 */ /* 0x001e220000000c00 */
[----:B------:R-:W-:-:S03]  /*0c00*/  PRMT R7, R7, 0x5432, R7 ;  /* 0x0000543207077816 */ /* 0x000fc60000000007 */
[----:B------:R-:W1:Y:S03]  /*0c10*/  LDS.128 R16, [R2+0x40] ;  /* 0x0000400002107984 */ /* 0x000e660000000c00 */
[----:B--2---:R-:W2:Y:S02]  /*0c20*/  I2F.F16.RM R54, R54 ;  /* 0x0000003600367306 */ /* 0x004ea40000204c00 */
[----:B--2---:R-:W-:-:S05]  /*0c30*/  PRMT R54, R31, 0x5410, R54 ;  /* 0x000054101f367816 */ /* 0x004fca0000000036 */
[----:B------:R-:W-:-:S04]  /*0c40*/  HADD2 R7, R7, -R54 ;  /* 0x8000003607077230 */ /* 0x000fc80000000000 */
[----:B------:R-:W-:-:S05]  /*0c50*/  HADD2 R21, -R7, UR8.H0_H0 ;  /* 0x2000000807157e30 */ /* 0x000fca0008000100 */
[----:B------:R-:W-:-:S05]  /*0c60*/  PRMT R20, R21, 0x7632, R7 ;  /* 0x0000763215147816 */ /* 0x000fca0000000007 */
[-C--:B------:R-:W-:Y:S02]  /*0c70*/  HMUL2 R21, R21.H0_H0, R20.reuse ;  /* 0x0000001415157232 */ /* 0x080fe40000000800 */
[----:B------:R-:W-:Y:S02]  /*0c80*/  HMUL2 R20, R7.H0_H0, R20 ;  /* 0x0000001407147232 */ /* 0x000fe40000000800 */
[-C--:B-----5:R-:W-:Y:S02]  /*0c90*/  HMUL2 R22, R21.H0_H0, R8.reuse.H0_H0 ;  /* 0x2000000815167232 */ /* 0x0a0fe40000000800 */
[----:B------:R-:W-:Y:S02]  /*0ca0*/  HMUL2 R7, R20.H0_H0, R8.H0_H0 ;  /* 0x2000000814077232 */ /* 0x000fe40000000800 */
[C---:B0-----:R-:W-:Y:S02]  /*0cb0*/  HFMA2 R24, R22.reuse, R24, R47 ;  /* 0x0000001816187231 */ /* 0x041fe4000000002f */
[----:B------:R-:W-:-:S02]  /*0cc0*/  HFMA2 R31, R22, R25, R42 ;  /* 0x00000019161f7231 */ /* 0x000fc4000000002a */
[----:B------:R-:W-:Y:S02]  /*0cd0*/  HMUL2 R42, R21.H1_H1, R8.H0_H0 ;  /* 0x20000008152a7232 */ /* 0x000fe40000000c00 */
[C---:B------:R-:W-:Y:S02]  /*0ce0*/  HFMA2 R39, R22.reuse, R26, R39 ;  /* 0x0000001a16277231 */ /* 0x040fe40000000027 */
[----:B------:R-:W-:Y:S02]  /*0cf0*/  HFMA2 R22, R22, R27, R44 ;  /* 0x0000001b16167231 */ /* 0x000fe4000000002c */
[C---:B-1----:R-:W-:Y:S02]  /*0d00*/  HFMA2 R21, R42.reuse, R16, R24 ;  /* 0x000000102a157231 */ /* 0x042fe40000000018 */
[----:B------:R-:W0:Y:S01]  /*0d10*/  LDS.128 R24, [R2+0x80] ;  /* 0x0000800002187984 */ /* 0x000e220000000c00 */
[C---:B------:R-:W-:Y:S02]  /*0d20*/  HFMA2 R31, R42.reuse, R17, R31 ;  /* 0x000000112a1f7231 */ /* 0x040fe4000000001f */
[----:B------:R-:W-:-:S02]  /*0d30*/  HFMA2 R39, R42, R18, R39 ;  /* 0x000000122a277231 */ /* 0x000fc40000000027 */
[----:B------:R-:W-:Y:S02]  /*0d40*/  HMUL2 R44, R20.H1_H1, R8.H0_H0 ;  /* 0x20000008142c7232 */ /* 0x000fe40000000c00 */
[----:B------:R-:W-:Y:S02]  /*0d50*/  HFMA2 R22, R42, R19, R22 ;  /* 0x000000132a167231 */ /* 0x000fe40000000016 */
[----:B------:R-:W1:Y:S01]  /*0d60*/  LDS.128 R16, [R2+0xc0] ;  /* 0x0000c00002107984 */ /* 0x000e620000000c00 */
[C---:B0-----:R-:W-:Y:S02]  /*0d70*/  HFMA2 R31, R7.reuse, R25, R31 ;  /* 0x00000019071f7231 */ /* 0x041fe4000000001f */
[C---:B------:R-:W-:Y:S02]  /*0d80*/  HFMA2 R21, R7.reuse, R24, R21 ;  /* 0x0000001807157231 */ /* 0x040fe40000000015 */
[C---:B------:R-:W-:Y:S02]  /*0d90*/  HFMA2 R22, R7.reuse, R27, R22 ;  /* 0x0000001b07167231 */ /* 0x040fe40000000016 */
[----:B------:R-:W-:-:S02]  /*0da0*/  HFMA2 R39, R7, R26, R39 ;  /* 0x0000001a07277231 */ /* 0x000fc40000000027 */
[C---:B-1----:R-:W-:Y:S02]  /*0db0*/  HFMA2 R47, R44.reuse, R16, R21 ;  /* 0x000000102c2f7231 */ /* 0x042fe40000000015 */
[C---:B------:R-:W-:Y:S02]  /*0dc0*/  HFMA2 R42, R44.reuse, R17, R31 ;  /* 0x000000112c2a7231 */ /* 0x040fe4000000001f */
[C---:B------:R-:W-:Y:S02]  /*0dd0*/  HFMA2 R39, R44.reuse, R18, R39 ;  /* 0x000000122c277231 */ /* 0x040fe40000000027 */
[----:B------:R-:W-:Y:S02]  /*0de0*/  HFMA2 R44, R44, R19, R22 ;  /* 0x000000132c2c7231 */ /* 0x000fe40000000016 */
[----:B------:R-:W-:Y:S02]  /*0df0*/  IMAD.MOV.U32 R16, RZ, RZ, R47 ;  /* 0x000000ffff107224 */ /* 0x000fe400078e002f */
[----:B------:R-:W-:Y:S01]  /*0e00*/  IMAD.MOV.U32 R18, RZ, RZ, R39 ;  /* 0x000000ffff127224 */ /* 0x000fe200078e0027 */
[----:B------:R-:W-:-:S02]  /*0e10*/  MOV R17, R42 ;  /* 0x0000002a00117202 */ /* 0x000fc40000000f00 */
[----:B------:R-:W-:-:S07]  /*0e20*/  MOV R19, R44 ;  /* 0x0000002c00137202 */ /* 0x000fce0000000f00 */
.L_x_17:
[----:B------:R-:W-:Y:S05]  /*0e30*/  BSYNC.RECONVERGENT B0 ;  /* 0x0000000000007941 */ /* 0x000fea0003800200 */
.L_x_16:
[----:B------:R-:W-:Y:S01]  /*0e40*/  HSETP2.GT.AND P3, PT, R28.H1_H1, RZ.H0_H0, PT ;  /* 0x200000ff1c007234 */ /* 0x000fe20003f64c00 */
[----:B--2---:R2:W0:Y:S01]  /*0e50*/  F2I.F16.FLOOR.NTZ R54, R28.H1 ;  /* 0x1000001c00367305 */ /* 0x0044220000107100 */
[----:B------:R-:W-:Y:S01]  /*0e60*/  BSSY.RECONVERGENT B0, `(.L_x_18) ;  /* 0x000000a000007945 */ /* 0x000fe20003800200 */
[----:B------:R-:W-:-:S06]  /*0e70*/  PLOP3.LUT P0, PT, PT, PT, PT, 0x80, 0x8 ;  /* 0x000000000008781c */ /* 0x000fcc0003f0f070 */
[----:B------:R2:W0:Y:S04]  /*0e80*/  F2I.F16.FLOOR.NTZ R31, R28 ;  /* 0x0000001c001f7305 */ /* 0x0004280000107100 */
[----:B------:R-:W-:Y:S05]  /*0e90*/  @!P3 BRA `(.L_x_19) ;  /* 0x000000000018b947 */ /* 0x000fea0003800000 */
[----:B------:R-:W1:Y:S01]  /*0ea0*/  I2F.F16 R7, R46 ;  /* 0x0000002e00077306 */ /* 0x000e620000200c00 */
[C---:B------:R-:W-:Y:S02]  /*0eb0*/  HSETP2.GT.AND P3, PT, R28.reuse.H0_H0, RZ.H0_H0, PT ;  /* 0x200000ff1c007234 */ /* 0x040fe40003f64800 */
[----:B-1----:R-:W-:-:S05]  /*0ec0*/  HSETP2.GEU.AND P4, PT, R28.H1_H1, R7.H0_H0, PT ;  /* 0x200000071c007234 */ /* 0x002fca0003f8ec00 */
[----:B------:R-:W-:-:S13]  /*0ed0*/  PLOP3.LUT P3, PT, P3, P4, PT, 0x8f, 0xf8 ;  /* 0x0000000000f8781c */ /* 0x000fda0001f69177 */
[----:B------:R-:W1:Y:S02]  /*0ee0*/  @!P3 I2F.F16 R7, R48 ;  /* 0x000000300007b306 */ /* 0x000e640000200c00 */
[----:B-1----:R-:W-:-:S13]  /*0ef0*/  @!P3 HSETP2.GEU.AND P0, PT, R28.H0_H0, R7.H0_H0, PT ;  /* 0x200000071c00b234 */ /* 0x002fda0003f0e800 */
.L_x_19:
[----:B------:R-:W-:Y:S05]  /*0f00*/  BSYNC.RECONVERGENT B0 ;  /* 0x0000000000007941 */ /* 0x000fea0003800200 */
.L_x_18:
[----:B------:R-:W-:Y:S04]  /*0f10*/  BSSY.RECONVERGENT B0, `(.L_x_20) ;  /* 0x0000015000007945 */ /* 0x000fe80003800200 */
[----:B------:R-:W-:Y:S05]  /*0f20*/  @P0 BRA `(.L_x_21) ;  /* 0x0000000000480947 */ /* 0x000fea0003800000 */
[----:B0-----:R-:W-:Y:S01]  /*0f30*/  IMAD.IADD R7, R35, 0x1, R31 ;  /* 0x0000000123077824 */ /* 0x001fe200078e021f */
[----:B------:R-:W-:-:S04]  /*0f40*/  IADD3 R20, PT, PT, R36, R54, RZ ;  /* 0x0000003624147210 */ /* 0x000fc80007ffe0ff */
[----:B------:R-:W-:Y:S02]  /*0f50*/  ISETP.GE.AND P3, PT, R7, R40, PT ;  /* 0x000000280700720c */ /* 0x000fe40003f66270 */
[C---:B------:R-:W-:Y:S02]  /*0f60*/  LOP3.LUT R21, R20.reuse, R7, RZ, 0xfc, !PT ;  /* 0x0000000714157212 */ /* 0x040fe400078efcff */
[----:B------:R-:W-:-:S04]  /*0f70*/  ISETP.LT.AND P3, PT, R20, R41, !P3 ;  /* 0x000000291400720c */ /* 0x000fc80005f61270 */
[----:B------:R-:W-:-:S13]  /*0f80*/  ISETP.GT.AND P3, PT, R21, -0x1, P3 ;  /* 0xffffffff1500780c */ /* 0x000fda0001f64270 */
[----:B------:R0:W-:Y:S01]  /*0f90*/  @!P3 STS.64 [R34], RZ ;  /* 0x000000ff2200b388 */ /* 0x0001e20000000a00 */
[----:B------:R-:W-:Y:S05]  /*0fa0*/  @!P3 BRA `(.L_x_22) ;  /* 0x00000000002cb947 */ /* 0x000fea0003800000 */
[----:B------:R-:W-:Y:S02]  /*0fb0*/  IMAD R20, R49, R20, RZ ;  /* 0x0000001431147224 */ /* 0x000fe400078e02ff */
[----:B------:R-:W-:-:S05]  /*0fc0*/  IMAD.SHL.U32 R7, R7, 0x20, RZ ;  /* 0x0000002007077824 */ /* 0x000fca00078e00ff */
[----:B------:R-:W-:Y:S02]  /*0fd0*/  IADD3 R22, P3, P4, R7, R20, R37 ;  /* 0x0000001407167210 */ /* 0x000fe40007c7e025 */
[----:B------:R-:W-:-:S04]  /*0fe0*/  SHF.R.S32.HI R20, RZ, 0x1f, R20 ;  /* 0x0000001fff147819 */ /* 0x000fc80000011414 */
[----:B------:R-:W-:Y:S02]  /*0ff0*/  IADD3.X R7, PT, PT, RZ, R20, RZ, P3, P4 ;  /* 0x00000014ff077210 */ /* 0x000fe40001fe84ff */
[----:B------:R-:W-:-:S04]  /*1000*/  LEA R20, P3, R22, R45, 0x1 ;  /* 0x0000002d16147211 */ /* 0x000fc800078608ff */
[----:B------:R-:W-:-:S06]  /*1010*/  LEA.HI.X R21, R22, R43, R7, 0x1, P3 ;  /* 0x0000002b16157211 */ /* 0x000fcc00018f0c07 */
[----:B------:R-:W2:Y:S04]  /*1020*/  LDG.E.64 R20, desc[UR10][R20.64] ;  /* 0x0000000a14147981 */ /* 0x000ea8000c1e1b00 */
[----:B--2---:R2:W-:Y:S01]  /*1030*/  STS.64 [R34], R20 ;  /* 0x0000001422007388 */ /* 0x0045e20000000a00 */
[----:B------:R-:W-:Y:S05]  /*1040*/  BRA `(.L_x_22) ;  /* 0x0000000000047947 */ /* 0x000fea0003800000 */
.L_x_21:
[----:B------:R0:W-:Y:S02]  /*1050*/  STS.64 [R34], RZ ;  /* 0x000000ff22007388 */ /* 0x0001e40000000a00 */
.L_x_22:
[----:B------:R-:W-:Y:S05]  /*1060*/  BSYNC.RECONVERGENT B0 ;  /* 0x0000000000007941 */ /* 0x000fea0003800200 */
.L_x_20:
[----:B------:R-:W-:-:S03]  /*1070*/  UMOV UR5, 0xffffffff ;  /* 0xffffffff00057882 */ /* 0x000fc60000000000 */
[----:B------:R-:W-:Y:S05]  /*1080*/  BRA.DIV UR5, `(.L_x_23) ;  /* 0x0000002205247947 */ /* 0x000fea000b800000 */
[----:B------:R-:W-:Y:S01]  /*1090*/  NOP ;  /* 0x0000000000007918 */ /* 0x000fe20000000000 */
[----:B------:R-:W-:Y:S01]  /*10a0*/  NOP ;  /* 0x0000000000007918 */ /* 0x000fe20000000000 */
.L_x_81:
[----:B------:R-:W-:Y:S01]  /*10b0*/  BSSY.RECONVERGENT B0, `(.L_x_24) ;  /* 0x0000028000007945 */ /* 0x000fe20003800200 */
[----:B------:R-:W-:-:S03]  /*10c0*/  HFMA2 R7, R23, R50, 0.5, 0.5 ;  /* 0x3800380017077431 */ /* 0x000fc60000000032 */
[----:B------:R-:W-:Y:S05]  /*10d0*/  @P1 BRA `(.L_x_25) ;  /* 0x0000000000941947 */ /* 0x000fea0003800000 */
[----:B0-----:R-:W-:Y:S01]  /*10e0*/  I2F.F16.RM R51, R51 ;  /* 0x0000003300337306 */ /* 0x001fe20000204c00 */
[----:B--2---:R-:W0:Y:S01]  /*10f0*/  LDS.128 R20, [R2+0x5000] ;  /* 0x0050000002147984 */ /* 0x004e220000000c00 */
[----:B------:R-:W-:-:S03]  /*1100*/  PRMT R24, R29, 0x5432, R29 ;  /* 0x000054321d187816 */ /* 0x000fc6000000001d */
[----:B------:R-:W2:Y:S03]  /*1110*/  LDS.128 R16, [R2+0x5040] ;  /* 0x0050400002107984 */ /* 0x000ea60000000c00 */
[----:B------:R-:W1:Y:S02]  /*1120*/  I2F.F16.RM R30, R30 ;  /* 0x0000001e001e7306 */ /* 0x000e640000204c00 */
[----:B-1----:R-:W-:-:S05]  /*1130*/  PRMT R51, R51, 0x5410, R30 ;  /* 0x0000541033337816 */ /* 0x002fca000000001e */
[----:B------:R-:W-:-:S04]  /*1140*/  HADD2 R24, R24, -R51 ;  /* 0x8000003318187230 */ /* 0x000fc80000000000 */
[----:B------:R-:W-:-:S05]  /*1150*/  HADD2 R26, -R24, UR8.H0_H0 ;  /* 0x20000008181a7e30 */ /* 0x000fca0008000100 */
[----:B------:R-:W-:-:S05]  /*1160*/  PRMT R25, R26, 0x7632, R24 ;  /* 0x000076321a197816 */ /* 0x000fca0000000018 */
[-C--:B------:R-:W-:Y:S02]  /*1170*/  HMUL2 R26, R26.H0_H0, R25.reuse ;  /* 0x000000191a1a7232 */ /* 0x080fe40000000800 */
[----:B------:R-:W-:Y:S02]  /*1180*/  HMUL2 R30, R24.H0_H0, R25 ;  /* 0x00000019181e7232 */ /* 0x000fe40000000800 */
[CC--:B-----5:R-:W-:Y:S02]  /*1190*/  HMUL2 R27, R26.reuse.H0_H0, R8.reuse.H1_H1 ;  /* 0x300000081a1b7232 */ /* 0x0e0fe40000000800 */
[----:B----4-:R-:W-:Y:S02]  /*11a0*/  HMUL2 R29, R26.H1_H1, R8.H1_H1 ;  /* 0x300000081a1d7232 */ /* 0x010fe40000000c00 */
[C---:B0-----:R-:W-:Y:S02]  /*11b0*/  HFMA2 R21, R27.reuse, R21, R42 ;  /* 0x000000151b157231 */ /* 0x041fe4000000002a */
[----:B------:R-:W-:-:S02]  /*11c0*/  HFMA2 R20, R27, R20, R47 ;  /* 0x000000141b147231 */ /* 0x000fc4000000002f */
[C---:B------:R-:W-:Y:S02]  /*11d0*/  HFMA2 R44, R27.reuse, R23, R44 ;  /* 0x000000171b2c7231 */ /* 0x040fe4000000002c */
[----:B------:R-:W-:Y:S02]  /*11e0*/  HFMA2 R39, R27, R22, R39 ;  /* 0x000000161b277231 */ /* 0x000fe40000000027 */
[C---:B--2---:R-:W-:Y:S01]  /*11f0*/  HFMA2 R17, R29.reuse, R17, R21 ;  /* 0x000000111d117231 */ /* 0x044fe20000000015 */
[----:B------:R-:W-:Y:S01]  /*1200*/  LDS.128 R24, [R2+0x50c0] ;  /* 0x0050c00002187984 */ /* 0x000fe20000000c00 */
[C---:B------:R-:W-:Y:S02]  /*1210*/  HFMA2 R19, R29.reuse, R19, R44 ;  /* 0x000000131d137231 */ /* 0x040fe4000000002c */
[----:B------:R-:W-:Y:S02]  /*1220*/  HMUL2 R44, R30.H1_H1, R8.H1_H1 ;  /* 0x300000081e2c7232 */ /* 0x000fe40000000c00 */
[----:B------:R-:W-:-:S02]  /*1230*/  HFMA2 R16, R29, R16, R20 ;  /* 0x000000101d107231 */ /* 0x000fc40000000014 */
[----:B------:R-:W0:Y:S01]  /*1240*/  LDS.128 R20, [R2+0x5080] ;  /* 0x0050800002147984 */ /* 0x000e220000000c00 */
[----:B------:R-:W-:Y:S02]  /*1250*/  HFMA2 R39, R29, R18, R39 ;  /* 0x000000121d277231 */ /* 0x000fe40000000027 */
[----:B------:R-:W-:-:S04]  /*1260*/  HMUL2 R18, R30.H0_H0, R8.H1_H1 ;  /* 0x300000081e127232 */ /* 0x000fc80000000800 */
[C---:B0-----:R-:W-:Y:S02]  /*1270*/  HFMA2 R16, R18.reuse, R20, R16 ;  /* 0x0000001412107231 */ /* 0x041fe40000000010 */
[C---:B------:R-:W-:Y:S02]  /*1280*/  HFMA2 R17, R18.reuse, R21, R17 ;  /* 0x0000001512117231 */ /* 0x040fe40000000011 */
[C---:B------:R-:W-:Y:S02]  /*1290*/  HFMA2 R22, R18.reuse, R22, R39 ;  /* 0x0000001612167231 */ /* 0x040fe40000000027 */
[----:B------:R-:W-:Y:S02]  /*12a0*/  HFMA2 R19, R18, R23, R19 ;  /* 0x0000001712137231 */ /* 0x000fe40000000013 */
[C---:B------:R-:W-:Y:S02]  /*12b0*/  HFMA2 R42, R44.reuse, R25, R17 ;  /* 0x000000192c2a7231 */ /* 0x040fe40000000011 */
[----:B------:R-:W-:-:S02]  /*12c0*/  HFMA2 R47, R44, R24, R16 ;  /* 0x000000182c2f7231 */ /* 0x000fc40000000010 */
[C---:B------:R-:W-:Y:S02]  /*12d0*/  HFMA2 R39, R44.reuse, R26, R22 ;  /* 0x0000001a2c277231 */ /* 0x040fe40000000016 */
[----:B------:R-:W-:Y:S02]  /*12e0*/  HFMA2 R44, R44, R27, R19 ;  /* 0x0000001b2c2c7231 */ /* 0x000fe40000000013 */
[----:B------:R-:W-:-:S03]  /*12f0*/  IMAD.MOV.U32 R17, RZ, RZ, R42 ;  /* 0x000000ffff117224 */ /* 0x000fc600078e002a */
[----:B------:R-:W-:Y:S01]  /*1300*/  IMAD.MOV.U32 R19, RZ, RZ, R44 ;  /* 0x000000ffff137224 */ /* 0x000fe200078e002c */
[----:B------:R-:W-:Y:S02]  /*1310*/  MOV R16, R47 ;  /* 0x0000002f00107202 */ /* 0x000fe40000000f00 */
[----:B------:R-:W-:-:S07]  /*1320*/  MOV R18, R39 ;  /* 0x0000002700127202 */ /* 0x000fce0000000f00 */
.L_x_25:
[----:B------:R-:W-:Y:S05]  /*1330*/  BSYNC.RECONVERGENT B0 ;  /* 0x0000000000007941 */ /* 0x000fea0003800200 */
.L_x_24:
[----:B------:R-:W-:Y:S01]  /*1340*/  HSETP2.GT.AND P3, PT, R7.H1_H1, RZ.H0_H0, PT ;  /* 0x200000ff07007234 */ /* 0x000fe20003f64c00 */
[----:B----4-:R4:W0:Y:S01]  /*1350*/  F2I.F16.FLOOR.NTZ R29, R7.H1 ;  /* 0x10000007001d7305 */ /* 0x0108220000107100 */
[----:B------:R-:W-:Y:S01]  /*1360*/  BSSY.RECONVERGENT B0, `(.L_x_26) ;  /* 0x000000a000007945 */ /* 0x000fe20003800200 */
[----:B------:R-:W-:-:S06]  /*1370*/  PLOP3.LUT P1, PT, PT, PT, PT, 0x80, 0x8 ;  /* 0x000000000008781c */ /* 0x000fcc0003f2f070 */
[----:B-----5:R4:W0:Y:S04]  /*1380*/  F2I.F16.FLOOR.NTZ R8, R7 ;  /* 0x0000000700087305 */ /* 0x0208280000107100 */
[----:B------:R-:W-:Y:S05]  /*1390*/  @!P3 BRA `(.L_x_27) ;  /* 0x000000000018b947 */ /* 0x000fea0003800000 */
[----:B0-2---:R-:W0:Y:S01]  /*13a0*/  I2F.F16 R20, R46 ;  /* 0x0000002e00147306 */ /* 0x005e220000200c00 */
[C---:B------:R-:W-:Y:S02]  /*13b0*/  HSETP2.GT.AND P3, PT, R7.reuse.H0_H0, RZ.H0_H0, PT ;  /* 0x200000ff07007234 */ /* 0x040fe40003f64800 */
[----:B0-----:R-:W-:-:S05]  /*13c0*/  HSETP2.GEU.AND P4, PT, R7.H1_H1, R20.H0_H0, PT ;  /* 0x2000001407007234 */ /* 0x001fca0003f8ec00 */
[----:B------:R-:W-:-:S13]  /*13d0*/  PLOP3.LUT P3, PT, P3, P4, PT, 0x8f, 0xf8 ;  /* 0x0000000000f8781c */ /* 0x000fda0001f69177 */
[----:B------:R-:W0:Y:S02]  /*13e0*/  @!P3 I2F.F16 R20, R48 ;  /* 0x000000300014b306 */ /* 0x000e240000200c00 */
[----:B0-----:R-:W-:-:S13]  /*13f0*/  @!P3 HSETP2.GEU.AND P1, PT, R7.H0_H0, R20.H0_H0, PT ;  /* 0x200000140700b234 */ /* 0x001fda0003f2e800 */
.L_x_27:
[----:B------:R-:W-:Y:S05]  /*1400*/  BSYNC.RECONVERGENT B0 ;  /* 0x0000000000007941 */ /* 0x000fea0003800200 */
.L_x_26:
[----:B------:R-:W-:Y:S04]  /*1410*/  BSSY.RECONVERGENT B0, `(.L_x_28) ;  /* 0x0000015000007945 */ /* 0x000fe80003800200 */
[----:B------:R-:W-:Y:S05]  /*1420*/  @P1 BRA `(.L_x_29) ;  /* 0x0000000000481947 */ /* 0x000fea0003800000 */
[----:B0-2---:R-:W-:Y:S01]  /*1430*/  IADD3 R21, PT, PT, R35, R8, RZ ;  /* 0x0000000823157210 */ /* 0x005fe20007ffe0ff */
[----:B------:R-:W-:-:S03]  /*1440*/  IMAD.IADD R20, R36, 0x1, R29 ;  /* 0x0000000124147824 */ /* 0x000fc600078e021d */
[----:B------:R-:W-:Y:S02]  /*1450*/  ISETP.GE.AND P3, PT, R21, R40, PT ;  /* 0x000000281500720c */ /* 0x000fe40003f66270 */
[C---:B------:R-:W-:Y:S02]  /*1460*/  LOP3.LUT R22, R20.reuse, R21, RZ, 0xfc, !PT ;  /* 0x0000001514167212 */ /* 0x040fe400078efcff */
[----:B------:R-:W-:-:S04]  /*1470*/  ISETP.LT.AND P3, PT, R20, R41, !P3 ;  /* 0x000000291400720c */ /* 0x000fc80005f61270 */
[----:B------:R-:W-:-:S13]  /*1480*/  ISETP.GT.AND P3, PT, R22, -0x1, P3 ;  /* 0xffffffff1600780c */ /* 0x000fda0001f64270 */
[----:B------:R0:W-:Y:S01]  /*1490*/  @!P3 STS.64 [R34+0x5000], RZ ;  /* 0x005000ff2200b388 */ /* 0x0001e20000000a00 */
[----:B------:R-:W-:Y:S05]  /*14a0*/  @!P3 BRA `(.L_x_30) ;  /* 0x00000000002cb947 */ /* 0x000fea0003800000 */
        /* <DEDUP_REMOVED lines=10> */
.L_x_29:
[----:B------:R0:W-:Y:S02]  /*1550*/  STS.64 [R34+0x5000], RZ ;  /* 0x005000ff22007388 */ /* 0x0001e40000000a00 */
.L_x_30:
[----:B------:R-:W-:Y:S05]  /*1560*/  BSYNC.RECONVERGENT B0 ;  /* 0x0000000000007941 */ /* 0x000fea0003800200 */
.L_x_28:
[----:B------:R-:W-:-:S03]  /*1570*/  UMOV UR5, 0xffffffff ;  /* 0xffffffff00057882 */ /* 0x000fc60000000000 */
[----:B------:R-:W-:Y:S05]  /*1580*/  BRA.DIV UR5, `(.L_x_31) ;  /* 0x0000001e05107947 */ /* 0x000fea000b800000 */
[----:B------:R-:W-:Y:S01]  /*1590*/  NOP ;  /* 0x0000000000007918 */ /* 0x000fe20000000000 */
[----:B------:R-:W-:Y:S01]  /*15a0*/  NOP ;  /* 0x0000000000007918 */ /* 0x000fe20000000000 */
.L_x_85:
[----:B------:R-:W-:Y:S01]  /*15b0*/  BSSY.RECONVERGENT B0, `(.L_x_32) ;  /* 0x0000028000007945 */ /* 0x000fe20003800200 */
[----:B------:R-:W-:-:S03]  /*15c0*/  HFMA2 R12, R12, R50, 0.5, 0.5 ;  /* 0x380038000c0c7431 */ /* 0x000fc60000000032 */
[----:B------:R-:W-:Y:S05]  /*15d0*/  @P0 BRA `(.L_x_33) ;  /* 0x0000000000940947 */ /* 0x000fea0003800000 */
[----:B0-----:R-:W-:Y:S01]  /*15e0*/  I2F.F16.RM R54, R54 ;  /* 0x0000003600367306 */ /* 0x001fe20000204c00 */
[----:B--2---:R-:W0:Y:S01]  /*15f0*/  LDS.128 R20, [R2] ;  /* 0x0000000002147984 */ /* 0x004e220000000c00 */
[----:B------:R-:W-:-:S03]  /*1600*/  PRMT R28, R28, 0x5432, R28 ;  /* 0x000054321c1c7816 */ /* 0x000fc6000000001c */
[----:B------:R-:W2:Y:S03]  /*1610*/  LDS.128 R16, [R2+0x40] ;  /* 0x0000400002107984 */ /* 0x000ea60000000c00 */
[----:B------:R-:W5:Y:S02]  /*1620*/  I2F.F16.RM R31, R31 ;  /* 0x0000001f001f7306 */ /* 0x000f640000204c00 */
[----:B-----5:R-:W-:-:S05]  /*1630*/  PRMT R31, R54, 0x5410, R31 ;  /* 0x00005410361f7816 */ /* 0x020fca000000001f */
[----:B------:R-:W-:-:S04]  /*1640*/  HADD2 R28, R28, -R31 ;  /* 0x8000001f1c1c7230 */ /* 0x000fc80000000000 */
[----:B------:R-:W-:-:S05]  /*1650*/  HADD2 R24, -R28, UR8.H0_H0 ;  /* 0x200000081c187e30 */ /* 0x000fca0008000100 */
[----:B------:R-:W-:-:S05]  /*1660*/  PRMT R27, R24, 0x7632, R28 ;  /* 0x00007632181b7816 */ /* 0x000fca000000001c */
[-C--:B------:R-:W-:Y:S02]  /*1670*/  HMUL2 R24, R24.H0_H0, R27.reuse ;  /* 0x0000001b18187232 */ /* 0x080fe40000000800 */
[----:B------:R-:W-:Y:S02]  /*1680*/  HMUL2 R28, R28.H0_H0, R27 ;  /* 0x0000001b1c1c7232 */ /* 0x000fe40000000800 */
[CC--:B------:R-:W-:Y:S02]  /*1690*/  HMUL2 R25, R24.reuse.H0_H0, R9.reuse.H0_H0 ;  /* 0x2000000918197232 */ /* 0x0c0fe40000000800 */
[----:B------:R-:W-:Y:S02]  /*16a0*/  HMUL2 R30, R24.H1_H1, R9.H0_H0 ;  /* 0x20000009181e7232 */ /* 0x000fe40000000c00 */
[C---:B0-----:R-:W-:Y:S02]  /*16b0*/  HFMA2 R47, R25.reuse, R20, R47 ;  /* 0x00000014192f7231 */ /* 0x041fe4000000002f */
[----:B------:R-:W-:-:S02]  /*16c0*/  HFMA2 R42, R25, R21, R42 ;  /* 0x00000015192a7231 */ /* 0x000fc4000000002a */
[C---:B------:R-:W-:Y:S02]  /*16d0*/  HFMA2 R39, R25.reuse, R22, R39 ;  /* 0x0000001619277231 */ /* 0x040fe40000000027 */
[----:B------:R-:W-:Y:S02]  /*16e0*/  HFMA2 R44, R25, R23, R44 ;  /* 0x00000017192c7231 */ /* 0x000fe4000000002c */
[----:B--2---:R-:W-:Y:S01]  /*16f0*/  HFMA2 R47, R30, R16, R47 ;  /* 0x000000101e2f7231 */ /* 0x004fe2000000002f */
[----:B------:R-:W0:Y:S01]  /*1700*/  LDS.128 R20, [R2+0x80] ;  /* 0x0000800002147984 */ /* 0x000e220000000c00 */
[----:B------:R-:W-:Y:S02]  /*1710*/  HMUL2 R16, R28.H0_H0, R9.H0_H0 ;  /* 0x200000091c107232 */ /* 0x000fe40000000800 */
[C---:B------:R-:W-:Y:S01]  /*1720*/  HFMA2 R39, R30.reuse, R18, R39 ;  /* 0x000000121e277231 */ /* 0x040fe20000000027 */
[----:B------:R-:W2:Y:S01]  /*1730*/  LDS.128 R24, [R2+0xc0] ;  /* 0x0000c00002187984 */ /* 0x000ea20000000c00 */
[----:B------:R-:W-:-:S02]  /*1740*/  HFMA2 R42, R30, R17, R42 ;  /* 0x000000111e2a7231 */ /* 0x000fc4000000002a */
[----:B------:R-:W-:Y:S02]  /*1750*/  HMUL2 R17, R28.H1_H1, R9.H0_H0 ;  /* 0x200000091c117232 */ /* 0x000fe40000000c00 */
[----:B------:R-:W-:Y:S02]  /*1760*/  HFMA2 R44, R30, R19, R44 ;  /* 0x000000131e2c7231 */ /* 0x000fe4000000002c */
[C---:B0-----:R-:W-:Y:S02]  /*1770*/  HFMA2 R42, R16.reuse, R21, R42 ;  /* 0x00000015102a7231 */ /* 0x041fe4000000002a */
[C---:B------:R-:W-:Y:S02]  /*1780*/  HFMA2 R47, R16.reuse, R20, R47 ;  /* 0x00000014102f7231 */ /* 0x040fe4000000002f */
[C---:B------:R-:W-:Y:S02]  /*1790*/  HFMA2 R44, R16.reuse, R23, R44 ;  /* 0x00000017102c7231 */ /* 0x040fe4000000002c */
[----:B------:R-:W-:-:S02]  /*17a0*/  HFMA2 R39, R16, R22, R39 ;  /* 0x0000001610277231 */ /* 0x000fc40000000027 */
[C---:B--2---:R-:W-:Y:S02]  /*17b0*/  HFMA2 R47, R17.reuse, R24, R47 ;  /* 0x00000018112f7231 */ /* 0x044fe4000000002f */
[C---:B------:R-:W-:Y:S02]  /*17c0*/  HFMA2 R39, R17.reuse, R26, R39 ;  /* 0x0000001a11277231 */ /* 0x040fe40000000027 */
[C---:B------:R-:W-:Y:S02]  /*17d0*/  HFMA2 R42, R17.reuse, R25, R42 ;  /* 0x00000019112a7231 */ /* 0x040fe4000000002a */
[----:B------:R-:W-:Y:S02]  /*17e0*/  HFMA2 R44, R17, R27, R44 ;  /* 0x0000001b112c7231 */ /* 0x000fe4000000002c */
[----:B------:R-:W-:Y:S02]  /*17f0*/  IMAD.MOV.U32 R16, RZ, RZ, R47 ;  /* 0x000000ffff107224 */ /* 0x000fe400078e002f */
[----:B------:R-:W-:Y:S01]  /*1800*/  IMAD.MOV.U32 R18, RZ, RZ, R39 ;  /* 0x000000ffff127224 */ /* 0x000fe200078e0027 */
[----:B------:R-:W-:-:S02]  /*1810*/  MOV R17, R42 ;  /* 0x0000002a00117202 */ /* 0x000fc40000000f00 */
[----:B------:R-:W-:-:S07]  /*1820*/  MOV R19, R44 ;  /* 0x0000002c00137202 */ /* 0x000fce0000000f00 */
.L_x_33:
[----:B------:R-:W-:Y:S05]  /*1830*/  BSYNC.RECONVERGENT B0 ;  /* 0x0000000000007941 */ /* 0x000fea0003800200 */
.L_x_32:
[----:B------:R-:W-:Y:S01]  /*1840*/  HSETP2.GT.AND P3, PT, R12.H1_H1, RZ.H0_H0, PT ;  /* 0x200000ff0c007234 */ /* 0x000fe20003f64c00 */
[----:B0-----:R0:W0:Y:S01]  /*1850*/  F2I.F16.FLOOR.NTZ R31, R12.H1 ;  /* 0x1000000c001f7305 */ /* 0x0010220000107100 */
[----:B------:R-:W-:Y:S01]  /*1860*/  BSSY.RECONVERGENT B0, `(.L_x_34) ;  /* 0x000000a000007945 */ /* 0x000fe20003800200 */
[----:B------:R-:W-:-:S06]  /*1870*/  PLOP3.LUT P0, PT, PT, PT, PT, 0x80, 0x8 ;  /* 0x000000000008781c */ /* 0x000fcc0003f0f070 */
[----:B--2---:R2:W0:Y:S04]  /*1880*/  F2I.F16.FLOOR.NTZ R28, R12 ;  /* 0x0000000c001c7305 */ /* 0x0044280000107100 */
[----:B------:R-:W-:Y:S05]  /*1890*/  @!P3 BRA `(.L_x_35) ;  /* 0x000000000018b947 */ /* 0x000fea0003800000 */
[----:B------:R-:W5:Y:S01]  /*18a0*/  I2F.F16 R21, R46 ;  /* 0x0000002e00157306 */ /* 0x000f620000200c00 */
[C---:B------:R-:W-:Y:S02]  /*18b0*/  HSETP2.GT.AND P3, PT, R12.reuse.H0_H0, RZ.H0_H0, PT ;  /* 0x200000ff0c007234 */ /* 0x040fe40003f64800 */
[----:B-----5:R-:W-:-:S05]  /*18c0*/  HSETP2.GEU.AND P4, PT, R12.H1_H1, R21.H0_H0, PT ;  /* 0x200000150c007234 */ /* 0x020fca0003f8ec00 */
[----:B------:R-:W-:-:S13]  /*18d0*/  PLOP3.LUT P3, PT, P3, P4, PT, 0x8f, 0xf8 ;  /* 0x0000000000f8781c */ /* 0x000fda0001f69177 */
[----:B------:R-:W5:Y:S02]  /*18e0*/  @!P3 I2F.F16 R21, R48 ;  /* 0x000000300015b306 */ /* 0x000f640000200c00 */
[----:B-----5:R-:W-:-:S13]  /*18f0*/  @!P3 HSETP2.GEU.AND P0, PT, R12.H0_H0, R21.H0_H0, PT ;  /* 0x200000150c00b234 */ /* 0x020fda0003f0e800 */
.L_x_35:
[----:B------:R-:W-:Y:S05]  /*1900*/  BSYNC.RECONVERGENT B0 ;  /* 0x0000000000007941 */ /* 0x000fea0003800200 */
.L_x_34:
        /* <DEDUP_REMOVED lines=17> */
[----:B------:R-:W5:Y:S04]  /*1a20*/  LDG.E.64 R20, desc[UR10][R20.64] ;  /* 0x0000000a14147981 */ /* 0x000f68000c1e1b00 */
[----:B-----5:R0:W-:Y:S01]  /*1a30*/  STS.64 [R34], R20 ;  /* 0x0000001422007388 */ /* 0x0201e20000000a00 */
[----:B------:R-:W-:Y:S05]  /*1a40*/  BRA `(.L_x_38) ;  /* 0x0000000000047947 */ /* 0x000fea0003800000 */
.L_x_37:
[----:B------:R0:W-:Y:S02]  /*1a50*/  STS.64 [R34], RZ ;  /* 0x000000ff22007388 */ /* 0x0001e40000000a00 */
.L_x_38:
[----:B------:R-:W-:Y:S05]  /*1a60*/  BSYNC.RECONVERGENT B0 ;  /* 0x0000000000007941 */ /* 0x000fea0003800200 */
.L_x_36:
[----:B------:R-:W-:-:S03]  /*1a70*/  UMOV UR5, 0xffffffff ;  /* 0xffffffff00057882 */ /* 0x000fc60000000000 */
[----:B------:R-:W-:Y:S05]  /*1a80*/  BRA.DIV UR5, `(.L_x_39) ;  /* 0x0000001605fc7947 */ /* 0x000fea000b800000 */
[----:B------:R-:W-:Y:S01]  /*1a90*/  NOP ;  /* 0x0000000000007918 */ /* 0x000fe20000000000 */
[----:B------:R-:W-:Y:S01]  /*1aa0*/  NOP ;  /* 0x0000000000007918 */ /* 0x000fe20000000000 */
.L_x_89:
[----:B------:R-:W-:Y:S01]  /*1ab0*/  BSSY.RECONVERGENT B0, `(.L_x_40) ;  /* 0x0000028000007945 */ /* 0x000fe20003800200 */
[----:B------:R-:W-:-:S03]  /*1ac0*/  HFMA2 R13, R13, R50, 0.5, 0.5 ;  /* 0x380038000d0d7431 */ /* 0x000fc60000000032 */
[----:B------:R-:W-:Y:S05]  /*1ad0*/  @P1 BRA `(.L_x_41) ;  /* 0x0000000000941947 */ /* 0x000fea0003800000 */
[----:B------:R-:W-:Y:S01]  /*1ae0*/  I2F.F16.RM R29, R29 ;  /* 0x0000001d001d7306 */ /* 0x000fe20000204c00 */
[----:B0-----:R-:W0:Y:S01]  /*1af0*/  LDS.128 R20, [R2+0x5000] ;  /* 0x0050000002147984 */ /* 0x001e220000000c00 */
[----:B----4-:R-:W-:-:S03]  /*1b00*/  PRMT R7, R7, 0x5432, R7 ;  /* 0x0000543207077816 */ /* 0x010fc60000000007 */
[----:B------:R-:W4:Y:S03]  /*1b10*/  LDS.128 R16, [R2+0x5040] ;  /* 0x0050400002107984 */ /* 0x000f260000000c00 */
[----:B------:R-:W5:Y:S02]  /*1b20*/  I2F.F16.RM R8, R8 ;  /* 0x0000000800087306 */ /* 0x000f640000204c00 */
[----:B-----5:R-:W-:-:S05]  /*1b30*/  PRMT R8, R29, 0x5410, R8 ;  /* 0x000054101d087816 */ /* 0x020fca0000000008 */
[----:B------:R-:W-:-:S04]  /*1b40*/  HADD2 R7, R7, -R8 ;  /* 0x8000000807077230 */ /* 0x000fc80000000000 */
[----:B------:R-:W-:-:S05]  /*1b50*/  HADD2 R30, -R7, UR8.H0_H0 ;  /* 0x20000008071e7e30 */ /* 0x000fca0008000100 */
[----:B------:R-:W-:-:S05]  /*1b60*/  PRMT R8, R30, 0x7632, R7 ;  /* 0x000076321e087816 */ /* 0x000fca0000000007 */
[-C--:B------:R-:W-:Y:S02]  /*1b70*/  HMUL2 R30, R30.H0_H0, R8.reuse ;  /* 0x000000081e1e7232 */ /* 0x080fe40000000800 */
[----:B------:R-:W-:Y:S02]  /*1b80*/  HMUL2 R7, R7.H0_H0, R8 ;  /* 0x0000000807077232 */ /* 0x000fe40000000800 */
[CC--:B------:R-:W-:Y:S02]  /*1b90*/  HMUL2 R24, R30.reuse.H0_H0, R9.reuse.H1_H1 ;  /* 0x300000091e187232 */ /* 0x0c0fe40000000800 */
[----:B------:R-:W-:Y:S02]  /*1ba0*/  HMUL2 R8, R30.H1_H1, R9.H1_H1 ;  /* 0x300000091e087232 */ /* 0x000fe40000000c00 */
[C---:B0-----:R-:W-:Y:S02]  /*1bb0*/  HFMA2 R42, R24.reuse, R21, R42 ;  /* 0x00000015182a7231 */ /* 0x041fe4000000002a */
[----:B------:R-:W-:-:S02]  /*1bc0*/  HFMA2 R47, R24, R20, R47 ;  /* 0x00000014182f7231 */ /* 0x000fc4000000002f */
[C---:B------:R-:W-:Y:S02]  /*1bd0*/  HFMA2 R44, R24.reuse, R23, R44 ;  /* 0x00000017182c7231 */ /* 0x040fe4000000002c */
[----:B------:R-:W-:Y:S02]  /*1be0*/  HFMA2 R39, R24, R22, R39 ;  /* 0x0000001618277231 */ /* 0x000fe40000000027 */
[C---:B----4-:R-:W-:Y:S01]  /*1bf0*/  HFMA2 R42, R8.reuse, R17, R42 ;  /* 0x00000011082a7231 */ /* 0x050fe2000000002a */
[----:B------:R-:W0:Y:S01]  /*1c00*/  LDS.128 R20, [R2+0x5080] ;  /* 0x0050800002147984 */ /* 0x000e220000000c00 */
[----:B------:R-:W-:-:S03]  /*1c10*/  HFMA2 R44, R8, R19, R44 ;  /* 0x00000013082c7231 */ /* 0x000fc6000000002c */
[----:B------:R-:W4:Y:S01]  /*1c20*/  LDS.128 R24, [R2+0x50c0] ;  /* 0x0050c00002187984 */ /* 0x000f220000000c00 */
[C---:B------:R-:W-:Y:S02]  /*1c30*/  HFMA2 R47, R8.reuse, R16, R47 ;  /* 0x00000010082f7231 */ /* 0x040fe4000000002f */
[----:B------:R-:W-:Y:S02]  /*1c40*/  HFMA2 R39, R8, R18, R39 ;  /* 0x0000001208277231 */ /* 0x000fe40000000027 */
[CC--:B------:R-:W-:Y:S02]  /*1c50*/  HMUL2 R8, R7.reuse.H0_H0, R9.reuse.H1_H1 ;  /* 0x3000000907087232 */ /* 0x0c0fe40000000800 */
[----:B------:R-:W-:Y:S02]  /*1c60*/  HMUL2 R9, R7.H1_H1, R9.H1_H1 ;  /* 0x3000000907097232 */ /* 0x000fe40000000c00 */
[C---:B0-----:R-:W-:Y:S02]  /*1c70*/  HFMA2 R47, R8.reuse, R20, R47 ;  /* 0x00000014082f7231 */ /* 0x041fe4000000002f */
[----:B------:R-:W-:-:S02]  /*1c80*/  HFMA2 R42, R8, R21, R42 ;  /* 0x00000015082a7231 */ /* 0x000fc4000000002a */
[C---:B------:R-:W-:Y:S02]  /*1c90*/  HFMA2 R39, R8.reuse, R22, R39 ;  /* 0x0000001608277231 */ /* 0x040fe40000000027 */
[----:B------:R-:W-:Y:S02]  /*1ca0*/  HFMA2 R44, R8, R23, R44 ;  /* 0x00000017082c7231 */ /* 0x000fe4000000002c */
[C---:B----4-:R-:W-:Y:S02]  /*1cb0*/  HFMA2 R42, R9.reuse, R25, R42 ;  /* 0x00000019092a7231 */ /* 0x050fe4000000002a */
[C---:B------:R-:W-:Y:S02]  /*1cc0*/  HFMA2 R44, R9.reuse, R27, R44 ;  /* 0x0000001b092c7231 */ /* 0x040fe4000000002c */
[C---:B------:R-:W-:Y:S02]  /*1cd0*/  HFMA2 R47, R9.reuse, R24, R47 ;  /* 0x00000018092f7231 */ /* 0x040fe4000000002f */
[----:B------:R-:W-:-:S02]  /*1ce0*/  HFMA2 R39, R9, R26, R39 ;  /* 0x0000001a09277231 */ /* 0x000fc40000000027 */
[----:B------:R-:W-:Y:S02]  /*1cf0*/  IMAD.MOV.U32 R17, RZ, RZ, R42 ;  /* 0x000000ffff117224 */ /* 0x000fe400078e002a */
[----:B------:R-:W-:Y:S01]  /*1d00*/  IMAD.MOV.U32 R19, RZ, RZ, R44 ;  /* 0x000000ffff137224 */ /* 0x000fe200078e002c */
[----:B------:R-:W-:Y:S02]  /*1d10*/  MOV R16, R47 ;  /* 0x0000002f00107202 */ /* 0x000fe40000000f00 */
[----:B------:R-:W-:-:S07]  /*1d20*/  MOV R18, R39 ;  /* 0x0000002700127202 */ /* 0x000fce0000000f00 */
.L_x_41:
[----:B------:R-:W-:Y:S05]  /*1d30*/  BSYNC.RECONVERGENT B0 ;  /* 0x0000000000007941 */ /* 0x000fea0003800200 */
.L_x_40:
[----:B------:R-:W-:Y:S01]  /*1d40*/  HSETP2.GT.AND P3, PT, R13.H1_H1, RZ.H0_H0, PT ;  /* 0x200000ff0d007234 */ /* 0x000fe20003f64c00 */
[----:B------:R0:W0:Y:S01]  /*1d50*/  F2I.F16.FLOOR.NTZ R51, R13.H1 ;  /* 0x1000000d00337305 */ /* 0x0000220000107100 */
[----:B------:R-:W-:Y:S01]  /*1d60*/  BSSY.RECONVERGENT B0, `(.L_x_42) ;  /* 0x000000a000007945 */ /* 0x000fe20003800200 */
[----:B------:R-:W-:-:S06]  /*1d70*/  PLOP3.LUT P1, PT, PT, PT, PT, 0x80, 0x8 ;  /* 0x000000000008781c */ /* 0x000fcc0003f2f070 */
[----:B------:R0:W0:Y:S04]  /*1d80*/  F2I.F16.FLOOR.NTZ R54, R13 ;  /* 0x0000000d00367305 */ /* 0x0000280000107100 */
[----:B------:R-:W-:Y:S05]  /*1d90*/  @!P3 BRA `(.L_x_43) ;  /* 0x000000000018b947 */ /* 0x000fea0003800000 */
[----:B------:R-:W5:Y:S01]  /*1da0*/  I2F.F16 R8, R46 ;  /* 0x0000002e00087306 */ /* 0x000f620000200c00 */
[C---:B------:R-:W-:Y:S02]  /*1db0*/  HSETP2.GT.AND P3, PT, R13.reuse.H0_H0, RZ.H0_H0, PT ;  /* 0x200000ff0d007234 */ /* 0x040fe40003f64800 */
[----:B-----5:R-:W-:-:S05]  /*1dc0*/  HSETP2.GEU.AND P4, PT, R13.H1_H1, R8.H0_H0, PT ;  /* 0x200000080d007234 */ /* 0x020fca0003f8ec00 */
[----:B------:R-:W-:-:S13]  /*1dd0*/  PLOP3.LUT P3, PT, P3, P4, PT, 0x8f, 0xf8 ;  /* 0x0000000000f8781c */ /* 0x000fda0001f69177 */
[----:B------:R-:W5:Y:S02]  /*1de0*/  @!P3 I2F.F16 R8, R48 ;  /* 0x000000300008b306 */ /* 0x000f640000200c00 */
[----:B-----5:R-:W-:-:S13]  /*1df0*/  @!P3 HSETP2.GEU.AND P1, PT, R13.H0_H0, R8.H0_H0, PT ;  /* 0x200000080d00b234 */ /* 0x020fda0003f2e800 */
.L_x_43:
[----:B------:R-:W-:Y:S05]  /*1e00*/  BSYNC.RECONVERGENT B0 ;  /* 0x0000000000007941 */ /* 0x000fea0003800200 */
.L_x_42:
[----:B------:R-:W-:Y:S04]  /*1e10*/  BSSY.RECONVERGENT B0, `(.L_x_44) ;  /* 0x0000015000007945 */ /* 0x000fe80003800200 */
[----:B------:R-:W-:Y:S05]  /*1e20*/  @P1 BRA `(.L_x_45) ;  /* 0x0000000000481947 */ /* 0x000fea0003800000 */
[----:B0---4-:R-:W-:Y:S01]  /*1e30*/  IADD3 R7, PT, PT, R35, R54, RZ ;  /* 0x0000003623077210 */ /* 0x011fe20007ffe0ff */
        /* <DEDUP_REMOVED lines=14> */
[----:B------:R-:W4:Y:S04]  /*1f20*/  LDG.E.64 R8, desc[UR10][R8.64] ;  /* 0x0000000a08087981 */ /* 0x000f28000c1e1b00 */
[----:B----4-:R4:W-:Y:S01]  /*1f30*/  STS.64 [R34+0x5000], R8 ;  /* 0x0050000822007388 */ /* 0x0109e20000000a00 */
[----:B------:R-:W-:Y:S05]  /*1f40*/  BRA `(.L_x_46) ;  /* 0x0000000000047947 */ /* 0x000fea0003800000 */
.L_x_45:
[----:B------:R0:W-:Y:S02]  /*1f50*/  STS.64 [R34+0x5000], RZ ;  /* 0x005000ff22007388 */ /* 0x0001e40000000a00 */
.L_x_46:
[----:B------:R-:W-:Y:S05]  /*1f60*/  BSYNC.RECONVERGENT B0 ;  /* 0x0000000000007941 */ /* 0x000fea0003800200 */
.L_x_44:
[----:B------:R-:W-:-:S03]  /*1f70*/  UMOV UR5, 0xffffffff ;  /* 0xffffffff00057882 */ /* 0x000fc60000000000 */
[----:B------:R-:W-:Y:S05]  /*1f80*/  BRA.DIV UR5, `(.L_x_47) ;  /* 0x0000001205e87947 */ /* 0x000fea000b800000 */
[----:B------:R-:W-:Y:S01]  /*1f90*/  NOP ;  /* 0x0000000000007918 */ /* 0x000fe20000000000 */
[----:B------:R-:W-:Y:S01]  /*1fa0*/  NOP ;  /* 0x0000000000007918 */ /* 0x000fe20000000000 */
.L_x_93:
[----:B------:R-:W-:Y:S01]  /*1fb0*/  BSSY.RECONVERGENT B0, `(.L_x_48) ;  /* 0x0000028000007945 */ /* 0x000fe20003800200 */
[----:B------:R-:W-:-:S03]  /*1fc0*/  HFMA2 R14, R14, R50, 0.5, 0.5 ;  /* 0x380038000e0e7431 */ /* 0x000fc60000000032 */
[----:B------:R-:W-:Y:S05]  /*1fd0*/  @P0 BRA `(.L_x_49) ;  /* 0x0000000000940947 */ /* 0x000fea0003800000 */
[----:B0-----:R-:W-:Y:S01]  /*1fe0*/  I2F.F16.RM R31, R31 ;  /* 0x0000001f001f7306 */ /* 0x001fe20000204c00 */
[----:B------:R-:W0:Y:S01]  /*1ff0*/  LDS.128 R16, [R2] ;  /* 0x0000000002107984 */ /* 0x000e220000000c00 */
[----:B----4-:R-:W-:-:S03]  /*2000*/  PRMT R7, R12, 0x5432, R12 ;  /* 0x000054320c077816 */ /* 0x010fc6000000000c */
[----:B------:R-:W4:Y:S03]  /*2010*/  LDS.128 R20, [R2+0x40] ;  /* 0x0000400002147984 */ /* 0x000f260000000c00 */
[----:B------:R-:W5:Y:S01]  /*2020*/  I2F.F16.RM R28, R28 ;  /* 0x0000001c001c7306 */ /* 0x000f620000204c00 */
[----:B------:R-:W1:Y:S01]  /*2030*/  LDS.128 R24, [R2+0x80] ;  /* 0x0000800002187984 */ /* 0x000e620000000c00 */
[----:B-----5:R-:W-:-:S05]  /*2040*/  PRMT R28, R31, 0x5410, R28 ;  /* 0x000054101f1c7816 */ /* 0x020fca000000001c */
[----:B------:R-:W-:Y:S02]  /*2050*/  HADD2 R7, R7, -R28 ;  /* 0x8000001c07077230 */ /* 0x000fe40000000000 */
[----:B------:R-:W5:Y:S02]  /*2060*/  LDS.128 R28, [R2+0xc0] ;  /* 0x0000c000021c7984 */ /* 0x000f640000000c00 */
[----:B------:R-:W-:-:S05]  /*2070*/  HADD2 R8, -R7, UR8.H0_H0 ;  /* 0x2000000807087e30 */ /* 0x000fca0008000100 */
[----:B--2---:R-:W-:-:S05]  /*2080*/  PRMT R12, R8, 0x7632, R7 ;  /* 0x00007632080c7816 */ /* 0x004fca0000000007 */
        /* <DEDUP_REMOVED lines=8> */
[C---:B----4-:R-:W-:Y:S02]  /*2110*/  HFMA2 R12, R8.reuse, R20, R16 ;  /* 0x00000014080c7231 */ /* 0x050fe40000000010 */
[----:B------:R-:W-:Y:S02]  /*2120*/  HMUL2 R16, R7.H0_H0, R10.H0_H0 ;  /* 0x2000000a07107232 */ /* 0x000fe40000000800 */
[C---:B------:R-:W-:Y:S02]  /*2130*/  HFMA2 R18, R8.reuse, R22, R18 ;  /* 0x0000001608127231 */ /* 0x040fe40000000012 */
[----:B------:R-:W-:-:S02]  /*2140*/  HFMA2 R17, R8, R21, R17 ;  /* 0x0000001508117231 */ /* 0x000fc40000000011 */
[----:B------:R-:W-:Y:S02]  /*2150*/  HMUL2 R44, R7.H1_H1, R10.H0_H0 ;  /* 0x2000000a072c7232 */ /* 0x000fe40000000c00 */
[----:B------:R-:W-:Y:S02]  /*2160*/  HFMA2 R9, R8, R23, R9 ;  /* 0x0000001708097231 */ /* 0x000fe40000000009 */
[C---:B-1----:R-:W-:Y:S02]  /*2170*/  HFMA2 R12, R16.reuse, R24, R12 ;  /* 0x00000018100c7231 */ /* 0x042fe4000000000c */
[C---:B------:R-:W-:Y:S02]  /*2180*/  HFMA2 R18, R16.reuse, R26, R18 ;  /* 0x0000001a10127231 */ /* 0x040fe40000000012 */
[C---:B------:R-:W-:Y:S02]  /*2190*/  HFMA2 R17, R16.reuse, R25, R17 ;  /* 0x0000001910117231 */ /* 0x040fe40000000011 */
[----:B------:R-:W-:-:S02]  /*21a0*/  HFMA2 R9, R16, R27, R9 ;  /* 0x0000001b10097231 */ /* 0x000fc40000000009 */
[C---:B-----5:R-:W-:Y:S02]  /*21b0*/  HFMA2 R47, R44.reuse, R28, R12 ;  /* 0x0000001c2c2f7231 */ /* 0x060fe4000000000c */
[C---:B------:R-:W-:Y:S02]  /*21c0*/  HFMA2 R39, R44.reuse, R30, R18 ;  /* 0x0000001e2c277231 */ /* 0x040fe40000000012 */
[C---:B------:R-:W-:Y:S02]  /*21d0*/  HFMA2 R42, R44.reuse, R29, R17 ;  /* 0x0000001d2c2a7231 */ /* 0x040fe40000000011 */
[----:B------:R-:W-:Y:S02]  /*21e0*/  IMAD.MOV.U32 R16, RZ, RZ, R47 ;  /* 0x000000ffff107224 */ /* 0x000fe400078e002f */
[----:B------:R-:W-:Y:S02]  /*21f0*/  HFMA2 R44, R44, R31, R9 ;  /* 0x0000001f2c2c7231 */ /* 0x000fe40000000009 */
[----:B------:R-:W-:Y:S01]  /*2200*/  IMAD.MOV.U32 R18, RZ, RZ, R39 ;  /* 0x000000ffff127224 */ /* 0x000fe200078e0027 */
[----:B------:R-:W-:-:S02]  /*2210*/  MOV R17, R42 ;  /* 0x0000002a00117202 */ /* 0x000fc40000000f00 */
[----:B------:R-:W-:-:S07]  /*2220*/  MOV R19, R44 ;  /* 0x0000002c00137202 */ /* 0x000fce0000000f00 */
.L_x_49:
[----:B------:R-:W-:Y:S05]  /*2230*/  BSYNC.RECONVERGENT B0 ;  /* 0x0000000000007941 */ /* 0x000fea0003800200 */
.L_x_48:
[----:B------:R-:W-:Y:S01]  /*2240*/  HSETP2.GT.AND P3, PT, R14.H1_H1, RZ.H0_H0, PT ;  /* 0x200000ff0e007234 */ /* 0x000fe20003f64c00 */
[----:B------:R1:W1:Y:S01]  /*2250*/  F2I.F16.FLOOR.NTZ R55, R14.H1 ;  /* 0x1000000e00377305 */ /* 0x0002620000107100 */
[----:B------:R-:W-:Y:S01]  /*2260*/  BSSY.RECONVERGENT B0, `(.L_x_50) ;  /* 0x000000a000007945 */ /* 0x000fe20003800200 */
[----:B------:R-:W-:-:S06]  /*2270*/  PLOP3.LUT P0, PT, PT, PT, PT, 0x80, 0x8 ;  /* 0x000000000008781c */ /* 0x000fcc0003f0f070 */
[----:B0-2---:R0:W2:Y:S04]  /*2280*/  F2I.F16.FLOOR.NTZ R12, R14 ;  /* 0x0000000e000c7305 */ /* 0x0050a80000107100 */
[----:B------:R-:W-:Y:S05]  /*2290*/  @!P3 BRA `(.L_x_51) ;  /* 0x000000000018b947 */ /* 0x000fea0003800000 */
[----:B----4-:R-:W4:Y:S01]  /*22a0*/  I2F.F16 R7, R46 ;  /* 0x0000002e00077306 */ /* 0x010f220000200c00 */
[C---:B------:R-:W-:Y:S02]  /*22b0*/  HSETP2.GT.AND P3, PT, R14.reuse.H0_H0, RZ.H0_H0, PT ;  /* 0x200000ff0e007234 */ /* 0x040fe40003f64800 */
[----:B----4-:R-:W-:-:S05]  /*22c0*/  HSETP2.GEU.AND P4, PT, R14.H1_H1, R7.H0_H0, PT ;  /* 0x200000070e007234 */ /* 0x010fca0003f8ec00 */
[----:B------:R-:W-:-:S13]  /*22d0*/  PLOP3.LUT P3, PT, P3, P4, PT, 0x8f, 0xf8 ;  /* 0x0000000000f8781c */ /* 0x000fda0001f69177 */
[----:B------:R-:W4:Y:S02]  /*22e0*/  @!P3 I2F.F16 R7, R48 ;  /* 0x000000300007b306 */ /* 0x000f240000200c00 */
[----:B----4-:R-:W-:-:S13]  /*22f0*/  @!P3 HSETP2.GEU.AND P0, PT, R14.H0_H0, R7.H0_H0, PT ;  /* 0x200000070e00b234 */ /* 0x010fda0003f0e800 */
.L_x_51:
[----:B------:R-:W-:Y:S05]  /*2300*/  BSYNC.RECONVERGENT B0 ;  /* 0x0000000000007941 */ /* 0x000fea0003800200 */
.L_x_50:
[----:B------:R-:W-:Y:S04]  /*2310*/  BSSY.RECONVERGENT B0, `(.L_x_52) ;  /* 0x0000015000007945 */ /* 0x000fe80003800200 */
[----:B------:R-:W-:Y:S05]  /*2320*/  @P0 BRA `(.L_x_53) ;  /* 0x0000000000480947 */ /* 0x000fea0003800000 */
[----:B--2-4-:R-:W-:Y:S01]  /*2330*/  IMAD.IADD R7, R35, 0x1, R12 ;  /* 0x0000000123077824 */ /* 0x014fe200078e020c */
[----:B-1----:R-:W-:-:S04]  /*2340*/  IADD3 R8, PT, PT, R36, R55, RZ ;  /* 0x0000003724087210 */ /* 0x002fc80007ffe0ff */
        /* <DEDUP_REMOVED lines=16> */
.L_x_53:
[----:B------:R0:W-:Y:S02]  /*2450*/  STS.64 [R34], RZ ;  /* 0x000000ff22007388 */ /* 0x0001e40000000a00 */
.L_x_54:
[----:B------:R-:W-:Y:S05]  /*2460*/  BSYNC.RECONVERGENT B0 ;  /* 0x0000000000007941 */ /* 0x000fea0003800200 */
.L_x_52:
[----:B------:R-:W-:-:S03]  /*2470*/  UMOV UR5, 0xffffffff ;  /* 0xffffffff00057882 */ /* 0x000fc60000000000 */
[----:B------:R-:W-:Y:S05]  /*2480*/  BRA.DIV UR5, `(.L_x_55) ;  /* 0x0000000e05d47947 */ /* 0x000fea000b800000 */
[----:B------:R-:W-:Y:S01]  /*2490*/  NOP ;  /* 0x0000000000007918 */ /* 0x000fe20000000000 */
[----:B------:R-:W-:Y:S01]  /*24a0*/  NOP ;  /* 0x0000000000007918 */ /* 0x000fe20000000000 */
.L_x_97:
[----:B------:R-:W-:Y:S01]  /*24b0*/  HFMA2 R15, R15, R50, 0.5, 0.5 ;  /* 0x380038000f0f7431 */ /* 0x000fe20000000032 */
[----:B------:R-:W-:Y:S03]  /*24c0*/  BSSY.RECONVERGENT B0, `(.L_x_56) ;  /* 0x0000028000007945 */ /* 0x000fe60003800200 */
[----:B----4-:R4:W0:Y:S01]  /*24d0*/  F2I.F16.FLOOR.NTZ R7, R15.H1 ;  /* 0x1000000f00077305 */ /* 0x0108220000107100 */
[----:B------:R-:W-:Y:S05]  /*24e0*/  @P1 BRA `(.L_x_57) ;  /* 0x0000000000941947 */ /* 0x000fea0003800000 */
[----:B------:R-:W-:Y:S01]  /*24f0*/  I2F.F16.RM R51, R51 ;  /* 0x0000003300337306 */ /* 0x000fe20000204c00 */
[----:B--2---:R-:W-:Y:S01]  /*2500*/  PRMT R9, R13, 0x5432, R13 ;  /* 0x000054320d097816 */ /* 0x004fe2000000000d */
[----:B------:R-:W2:Y:S04]  /*2510*/  LDS.128 R16, [R2+0x5000] ;  /* 0x0050000002107984 */ /* 0x000ea80000000c00 */
[----:B------:R-:W5:Y:S02]  /*2520*/  LDS.128 R20, [R2+0x5040] ;  /* 0x0050400002147984 */ /* 0x000f640000000c00 */
[----:B------:R-:W1:Y:S02]  /*2530*/  I2F.F16.RM R54, R54 ;  /* 0x0000003600367306 */ /* 0x000e640000204c00 */
[----:B------:R-:W-:Y:S01]  /*2540*/  LDS.128 R28, [R2+0x50c0] ;  /* 0x0050c000021c7984 */ /* 0x000fe20000000c00 */
[----:B-1----:R-:W-:-:S05]  /*2550*/  PRMT R54, R51, 0x5410, R54 ;  /* 0x0000541033367816 */ /* 0x002fca0000000036 */
[----:B------:R-:W-:-:S04]  /*2560*/  HADD2 R9, R9, -R54 ;  /* 0x8000003609097230 */ /* 0x000fc80000000000 */
[----:B------:R-:W-:-:S05]  /*2570*/  HADD2 R25, -R9, UR8.H0_H0 ;  /* 0x2000000809197e30 */ /* 0x000fca0008000100 */
[----:B------:R-:W-:-:S05]  /*2580*/  PRMT R50, R25, 0x7632, R9 ;  /* 0x0000763219327816 */ /* 0x000fca0000000009 */
[-C--:B------:R-:W-:Y:S02]  /*2590*/  HMUL2 R8, R25.H0_H0, R50.reuse ;  /* 0x0000003219087232 */ /* 0x080fe40000000800 */
[----:B------:R-:W1:Y:S01]  /*25a0*/  LDS.128 R24, [R2+0x5080] ;  /* 0x0050800002187984 */ /* 0x000e620000000c00 */
[----:B------:R-:W-:Y:S02]  /*25b0*/  HMUL2 R9, R9.H0_H0, R50 ;  /* 0x0000003209097232 */ /* 0x000fe40000000800 */
[----:B------:R-:W-:-:S04]  /*25c0*/  HMUL2 R13, R8.H0_H0, R10.H1_H1 ;  /* 0x3000000a080d7232 */ /* 0x000fc80000000800 */
[C---:B--2---:R-:W-:Y:S02]  /*25d0*/  HFMA2 R17, R13.reuse, R17, R42 ;  /* 0x000000110d117231 */ /* 0x044fe4000000002a */
[C---:B------:R-:W-:Y:S02]  /*25e0*/  HFMA2 R16, R13.reuse, R16, R47 ;  /* 0x000000100d107231 */ /* 0x040fe4000000002f */
[C---:B------:R-:W-:Y:S02]  /*25f0*/  HFMA2 R18, R13.reuse, R18, R39 ;  /* 0x000000120d127231 */ /* 0x040fe40000000027 */
[----:B------:R-:W-:Y:S02]  /*2600*/  HFMA2 R13, R13, R19, R44 ;  /* 0x000000130d0d7231 */ /* 0x000fe4000000002c */
[-C--:B------:R-:W-:Y:S02]  /*2610*/  HMUL2 R19, R8.H1_H1, R10.reuse.H1_H1 ;  /* 0x3000000a08137232 */ /* 0x080fe40000000c00 */
[----:B------:R-:W-:-:S02]  /*2620*/  HMUL2 R8, R9.H0_H0, R10.H1_H1 ;  /* 0x3000000a09087232 */ /* 0x000fc40000000800 */
[----:B------:R-:W-:Y:S02]  /*2630*/  HMUL2 R44, R9.H1_H1, R10.H1_H1 ;  /* 0x3000000a092c7232 */ /* 0x000fe40000000c00 */
[C---:B-----5:R-:W-:Y:S02]  /*2640*/  HFMA2 R16, R19.reuse, R20, R16 ;  /* 0x0000001413107231 */ /* 0x060fe40000000010 */
[C---:B------:R-:W-:Y:S02]  /*2650*/  HFMA2 R17, R19.reuse, R21, R17 ;  /* 0x0000001513117231 */ /* 0x040fe40000000011 */
[C---:B------:R-:W-:Y:S02]  /*2660*/  HFMA2 R18, R19.reuse, R22, R18 ;  /* 0x0000001613127231 */ /* 0x040fe40000000012 */
[----:B------:R-:W-:Y:S02]  /*2670*/  HFMA2 R13, R19, R23, R13 ;  /* 0x00000017130d7231 */ /* 0x000fe4000000000d */
[----:B-1----:R-:W-:-:S02]  /*2680*/  HFMA2 R22, R8, R24, R16 ;  /* 0x0000001808167231 */ /* 0x002fc40000000010 */
[C---:B------:R-:W-:Y:S02]  /*2690*/  HFMA2 R17, R8.reuse, R25, R17 ;  /* 0x0000001908117231 */ /* 0x040fe40000000011 */
[C---:B------:R-:W-:Y:S02]  /*26a0*/  HFMA2 R18, R8.reuse, R26, R18 ;  /* 0x0000001a08127231 */ /* 0x040fe40000000012 */
[----:B------:R-:W-:Y:S02]  /*26b0*/  HFMA2 R13, R8, R27, R13 ;  /* 0x0000001b080d7231 */ /* 0x000fe4000000000d */
[C---:B------:R-:W-:Y:S02]  /*26c0*/  HFMA2 R42, R44.reuse, R29, R17 ;  /* 0x0000001d2c2a7231 */ /* 0x040fe40000000011 */
[C---:B------:R-:W-:Y:S02]  /*26d0*/  HFMA2 R47, R44.reuse, R28, R22 ;  /* 0x0000001c2c2f7231 */ /* 0x040fe40000000016 */
[----:B------:R-:W-:-:S02]  /*26e0*/  HFMA2 R39, R44, R30, R18 ;  /* 0x0000001e2c277231 */ /* 0x000fc40000000012 */
[----:B------:R-:W-:Y:S02]  /*26f0*/  HFMA2 R44, R44, R31, R13 ;  /* 0x0000001f2c2c7231 */ /* 0x000fe4000000000d */
[----:B------:R-:W-:-:S03]  /*2700*/  IMAD.MOV.U32 R17, RZ, RZ, R42 ;  /* 0x000000ffff117224 */ /* 0x000fc600078e002a */
[----:B------:R-:W-:Y:S01]  /*2710*/  IMAD.MOV.U32 R19, RZ, RZ, R44 ;  /* 0x000000ffff137224 */ /* 0x000fe200078e002c */
[----:B------:R-:W-:Y:S02]  /*2720*/  MOV R16, R47 ;  /* 0x0000002f00107202 */ /* 0x000fe40000000f00 */
[----:B------:R-:W-:-:S07]  /*2730*/  MOV R18, R39 ;  /* 0x0000002700127202 */ /* 0x000fce0000000f00 */
.L_x_57:
[----:B------:R-:W-:Y:S05]  /*2740*/  BSYNC.RECONVERGENT B0 ;  /* 0x0000000000007941 */ /* 0x000fea0003800200 */
.L_x_56:
[----:B------:R-:W-:Y:S01]  /*2750*/  HSETP2.GT.AND P3, PT, R15.H1_H1, RZ.H0_H0, PT ;  /* 0x200000ff0f007234 */ /* 0x000fe20003f64c00 */
[----:B------:R0:W0:Y:S01]  /*2760*/  F2I.F16.FLOOR.NTZ R10, R15 ;  /* 0x0000000f000a7305 */ /* 0x0000220000107100 */
[----:B------:R-:W-:Y:S01]  /*2770*/  BSSY.RECONVERGENT B0, `(.L_x_58) ;  /* 0x0000009000007945 */ /* 0x000fe20003800200 */
[----:B------:R-:W-:-:S10]  /*2780*/  PLOP3.LUT P1, PT, PT, PT, PT, 0x80, 0x8 ;  /* 0x000000000008781c */ /* 0x000fd40003f2f070 */
[----:B------:R-:W-:Y:S05]  /*2790*/  @!P3 BRA `(.L_x_59) ;  /* 0x000000000018b947 */ /* 0x000fea0003800000 */
[----:B------:R-:W5:Y:S01]  /*27a0*/  I2F.F16 R46, R46 ;  /* 0x0000002e002e7306 */ /* 0x000f620000200c00 */
[C---:B------:R-:W-:Y:S02]  /*27b0*/  HSETP2.GT.AND P3, PT, R15.reuse.H0_H0, RZ.H0_H0, PT ;  /* 0x200000ff0f007234 */ /* 0x040fe40003f64800 */
[----:B-----5:R-:W-:-:S05]  /*27c0*/  HSETP2.GEU.AND P4, PT, R15.H1_H1, R46.H0_H0, PT ;  /* 0x2000002e0f007234 */ /* 0x020fca0003f8ec00 */
[----:B------:R-:W-:-:S13]  /*27d0*/  PLOP3.LUT P3, PT, P3, P4, PT, 0x8f, 0xf8 ;  /* 0x0000000000f8781c */ /* 0x000fda0001f69177 */
[----:B------:R-:W5:Y:S02]  /*27e0*/  @!P3 I2F.F16 R48, R48 ;  /* 0x000000300030b306 */ /* 0x000f640000200c00 */
[----:B-----5:R-:W-:-:S13]  /*27f0*/  @!P3 HSETP2.GEU.AND P1, PT, R15.H0_H0, R48.H0_H0, PT ;  /* 0x200000300f00b234 */ /* 0x020fda0003f2e800 */
.L_x_59:
[----:B------:R-:W-:Y:S05]  /*2800*/  BSYNC.RECONVERGENT B0 ;  /* 0x0000000000007941 */ /* 0x000fea0003800200 */
.L_x_58:
        /* <DEDUP_REMOVED lines=20> */
.L_x_61:
[----:B------:R0:W-:Y:S02]  /*2950*/  STS.64 [R34+0x5000], RZ ;  /* 0x005000ff22007388 */ /* 0x0001e40000000a00 */
.L_x_62:
[----:B------:R-:W-:Y:S05]  /*2960*/  BSYNC.RECONVERGENT B0 ;  /* 0x0000000000007941 */ /* 0x000fea0003800200 */
.L_x_60:
[----:B------:R-:W-:-:S03]  /*2970*/  UMOV UR5, 0xffffffff ;  /* 0xffffffff00057882 */ /* 0x000fc60000000000 */
[----:B------:R-:W-:Y:S05]  /*2980*/  BRA.DIV UR5, `(.L_x_63) ;  /* 0x0000000a05c07947 */ /* 0x000fea000b800000 */
[----:B------:R-:W-:Y:S01]  /*2990*/  NOP ;  /* 0x0000000000007918 */ /* 0x000fe20000000000 */
[----:B------:R-:W-:Y:S01]  /*29a0*/  NOP ;  /* 0x0000000000007918 */ /* 0x000fe20000000000 */
.L_x_101:
[----:B------:R-:W-:Y:S04]  /*29b0*/  BSSY.RECONVERGENT B0, `(.L_x_64) ;  /* 0x0000027000007945 */ /* 0x000fe80003800200 */
[----:B------:R-:W-:Y:S05]  /*29c0*/  @P0 BRA `(.L_x_65) ;  /* 0x0000000000940947 */ /* 0x000fea0003800000 */
[----:B-1----:R-:W-:Y:S01]  /*29d0*/  I2F.F16.RM R55, R55 ;  /* 0x0000003700377306 */ /* 0x002fe20000204c00 */
[----:B------:R-:W1:Y:S01]  /*29e0*/  LDS.128 R16, [R2] ;  /* 0x0000000002107984 */ /* 0x000e620000000c00 */
[----:B--2---:R-:W-:-:S03]  /*29f0*/  PRMT R8, R14, 0x5432, R14 ;  /* 0x000054320e087816 */ /* 0x004fc6000000000e */
[----:B------:R-:W2:Y:S03]  /*2a00*/  LDS.128 R20, [R2+0x40] ;  /* 0x0000400002147984 */ /* 0x000ea60000000c00 */
[----:B------:R-:W5:Y:S01]  /*2a10*/  I2F.F16.RM R12, R12 ;  /* 0x0000000c000c7306 */ /* 0x000f620000204c00 */
[----:B------:R-:W3:Y:S04]  /*2a20*/  LDS.128 R24, [R2+0x80] ;  /* 0x0000800002187984 */ /* 0x000ee80000000c00 */
[----:B------:R-:W4:Y:S01]  /*2a30*/  LDS.128 R28, [R2+0xc0] ;  /* 0x0000c000021c7984 */ /* 0x000f220000000c00 */
[----:B-----5:R-:W-:-:S05]  /*2a40*/  PRMT R55, R55, 0x5410, R12 ;  /* 0x0000541037377816 */ /* 0x020fca000000000c */
[----:B------:R-:W-:-:S04]  /*2a50*/  HADD2 R8, R8, -R55 ;  /* 0x8000003708087230 */ /* 0x000fc80000000000 */
[----:B------:R-:W-:-:S05]  /*2a60*/  HADD2 R9, -R8, UR8.H0_H0 ;  /* 0x2000000808097e30 */ /* 0x000fca0008000100 */
[----:B------:R-:W-:-:S05]  /*2a70*/  PRMT R12, R9, 0x7632, R8 ;  /* 0x00007632090c7816 */ /* 0x000fca0000000008 */
[-C--:B------:R-:W-:Y:S02]  /*2a80*/  HMUL2 R9, R9.H0_H0, R12.reuse ;  /* 0x0000000c09097232 */ /* 0x080fe40000000800 */
[----:B------:R-:W-:Y:S02]  /*2a90*/  HMUL2 R8, R8.H0_H0, R12 ;  /* 0x0000000c08087232 */ /* 0x000fe40000000800 */
[CC--:B------:R-:W-:Y:S02]  /*2aa0*/  HMUL2 R13, R9.reuse.H0_H0, R11.reuse.H0_H0 ;  /* 0x2000000b090d7232 */ /* 0x0c0fe40000000800 */
[-C--:B------:R-:W-:Y:S02]  /*2ab0*/  HMUL2 R9, R9.H1_H1, R11.reuse.H0_H0 ;  /* 0x2000000b09097232 */ /* 0x080fe40000000c00 */
[----:B0-----:R-:W-:Y:S02]  /*2ac0*/  HMUL2 R14, R8.H0_H0, R11.H0_H0 ;  /* 0x2000000b080e7232 */ /* 0x001fe40000000800 */
[----:B-1----:R-:W-:-:S02]  /*2ad0*/  HFMA2 R16, R13, R16, R47 ;  /* 0x000000100d107231 */ /* 0x002fc4000000002f */
[C---:B------:R-:W-:Y:S02]  /*2ae0*/  HFMA2 R17, R13.reuse, R17, R42 ;  /* 0x000000110d117231 */ /* 0x040fe4000000002a */
[C---:B------:R-:W-:Y:S02]  /*2af0*/  HFMA2 R18, R13.reuse, R18, R39 ;  /* 0x000000120d127231 */ /* 0x040fe40000000027 */
[----:B------:R-:W-:Y:S02]  /*2b00*/  HFMA2 R13, R13, R19, R44 ;  /* 0x000000130d0d7231 */ /* 0x000fe4000000002c */
[C---:B--2---:R-:W-:Y:S02]  /*2b10*/  HFMA2 R17, R9.reuse, R21, R17 ;  /* 0x0000001509117231 */ /* 0x044fe40000000011 */
[C---:B------:R-:W-:Y:S02]  /*2b20*/  HFMA2 R13, R9.reuse, R23, R13 ;  /* 0x00000017090d7231 */ /* 0x040fe4000000000d */
[----:B------:R-:W-:-:S02]  /*2b30*/  HFMA2 R12, R9, R20, R16 ;  /* 0x00000014090c7231 */ /* 0x000fc40000000010 */
[----:B---3--:R-:W-:Y:S02]  /*2b40*/  HFMA2 R17, R14, R25, R17 ;  /* 0x000000190e117231 */ /* 0x008fe40000000011 */
[----:B------:R-:W-:Y:S02]  /*2b50*/  HFMA2 R18, R9, R22, R18 ;  /* 0x0000001609127231 */ /* 0x000fe40000000012 */
[----:B------:R-:W-:Y:S02]  /*2b60*/  HMUL2 R9, R8.H1_H1, R11.H0_H0 ;  /* 0x2000000b08097232 */ /* 0x000fe40000000c00 */
[C---:B------:R-:W-:Y:S02]  /*2b70*/  HFMA2 R13, R14.reuse, R27, R13 ;  /* 0x0000001b0e0d7231 */ /* 0x040fe4000000000d */
[----:B----4-:R-:W-:Y:S02]  /*2b80*/  HFMA2 R42, R9, R29, R17 ;  /* 0x0000001d092a7231 */ /* 0x010fe40000000011 */
[----:B------:R-:W-:-:S02]  /*2b90*/  HFMA2 R12, R14, R24, R12 ;  /* 0x000000180e0c7231 */ /* 0x000fc4000000000c */
[C---:B------:R-:W-:Y:S02]  /*2ba0*/  HFMA2 R44, R9.reuse, R31, R13 ;  /* 0x0000001f092c7231 */ /* 0x040fe4000000000d */
[----:B------:R-:W-:Y:S01]  /*2bb0*/  HFMA2 R18, R14, R26, R18 ;  /* 0x0000001a0e127231 */ /* 0x000fe20000000012 */
[----:B------:R-:W-:Y:S02]  /*2bc0*/  MOV R17, R42 ;  /* 0x0000002a00117202 */ /* 0x000fe40000000f00 */
[----:B------:R-:W-:Y:S01]  /*2bd0*/  MOV R19, R44 ;  /* 0x0000002c00137202 */ /* 0x000fe20000000f00 */
[C---:B------:R-:W-:Y:S02]  /*2be0*/  HFMA2 R47, R9.reuse, R28, R12 ;  /* 0x0000001c092f7231 */ /* 0x040fe4000000000c */
[----:B------:R-:W-:-:S03]  /*2bf0*/  HFMA2 R39, R9, R30, R18 ;  /* 0x0000001e09277231 */ /* 0x000fc60000000012 */
[----:B------:R-:W-:Y:S02]  /*2c00*/  IMAD.MOV.U32 R16, RZ, RZ, R47 ;  /* 0x000000ffff107224 */ /* 0x000fe400078e002f */
[----:B------:R-:W-:-:S07]  /*2c10*/  IMAD.MOV.U32 R18, RZ, RZ, R39 ;  /* 0x000000ffff127224 */ /* 0x000fce00078e0027 */
.L_x_65:
[----:B------:R-:W-:Y:S05]  /*2c20*/  BSYNC.RECONVERGENT B0 ;  /* 0x0000000000007941 */ /* 0x000fea0003800200 */
.L_x_64:
[----:B------:R-:W-:-:S03]  /*2c30*/  UMOV UR5, 0xffffffff ;  /* 0xffffffff00057882 */ /* 0x000fc60000000000 */
[----:B------:R-:W-:Y:S05]  /*2c40*/  BRA.DIV UR5, `(.L_x_66) ;  /* 0x0000000a053c7947 */ /* 0x000fea000b800000 */
[----:B------:R-:W-:Y:S01]  /*2c50*/  NOP ;  /* 0x0000000000007918 */ /* 0x000fe20000000000 */
.L_x_104:
[----:B------:R-:W-:Y:S04]  /*2c60*/  BSSY.RECONVERGENT B0, `(.L_x_67) ;  /* 0x0000027000007945 */ /* 0x000fe80003800200 */
[----:B------:R-:W-:Y:S05]  /*2c70*/  @P1 BRA `(.L_x_68) ;  /* 0x0000000000941947 */ /* 0x000fea0003800000 */
[----:B0-----:R-:W-:Y:S01]  /*2c80*/  I2F.F16.RM R7, R7 ;  /* 0x0000000700077306 */ /* 0x001fe20000204c00 */
[----:B------:R-:W0:Y:S01]  /*2c90*/  LDS.128 R16, [R2+0x5000] ;  /* 0x0050000002107984 */ /* 0x000e220000000c00 */
        /* <DEDUP_REMOVED lines=11> */
[CC--:B------:R-:W-:Y:S02]  /*2d50*/  HMUL2 R7, R9.reuse.H0_H0, R11.reuse.H1_H1 ;  /* 0x3000000b09077232 */ /* 0x0c0fe40000000800 */
[CC--:B-1----:R-:W-:Y:S02]  /*2d60*/  HMUL2 R14, R8.reuse.H0_H0, R11.reuse.H1_H1 ;  /* 0x3000000b080e7232 */ /* 0x0c2fe40000000800 */
[-C--:B------:R-:W-:Y:S02]  /*2d70*/  HMUL2 R9, R9.H1_H1, R11.reuse.H1_H1 ;  /* 0x3000000b09097232 */ /* 0x080fe40000000c00 */
[----:B------:R-:W-:-:S02]  /*2d80*/  HMUL2 R8, R8.H1_H1, R11.H1_H1 ;  /* 0x3000000b08087232 */ /* 0x000fc40000000c00 */
[C---:B0-----:R-:W-:Y:S02]  /*2d90*/  HFMA2 R10, R7.reuse, R16, R47 ;  /* 0x00000010070a7231 */ /* 0x041fe4000000002f */
[C---:B------:R-:W-:Y:S02]  /*2da0*/  HFMA2 R17, R7.reuse, R17, R42 ;  /* 0x0000001107117231 */ /* 0x040fe4000000002a */
[C---:B------:R-:W-:Y:S02]  /*2db0*/  HFMA2 R11, R7.reuse, R18, R39 ;  /* 0x00000012070b7231 */ /* 0x040fe40000000027 */
[----:B------:R-:W-:Y:S02]  /*2dc0*/  HFMA2 R7, R7, R19, R44 ;  /* 0x0000001307077231 */ /* 0x000fe4000000002c */
[C---:B--2---:R-:W-:Y:S02]  /*2dd0*/  HFMA2 R17, R9.reuse, R21, R17 ;  /* 0x0000001509117231 */ /* 0x044fe40000000011 */
[----:B------:R-:W-:-:S02]  /*2de0*/  HFMA2 R7, R9, R23, R7 ;  /* 0x0000001709077231 */ /* 0x000fc40000000007 */
[C---:B------:R-:W-:Y:S02]  /*2df0*/  HFMA2 R12, R9.reuse, R20, R10 ;  /* 0x00000014090c7231 */ /* 0x040fe4000000000a */
[C---:B---3--:R-:W-:Y:S02]  /*2e00*/  HFMA2 R17, R14.reuse, R25, R17 ;  /* 0x000000190e117231 */ /* 0x048fe40000000011 */
[----:B------:R-:W-:Y:S02]  /*2e10*/  HFMA2 R13, R9, R22, R11 ;  /* 0x00000016090d7231 */ /* 0x000fe4000000000b */
[----:B------:R-:W-:Y:S02]  /*2e20*/  HFMA2 R7, R14, R27, R7 ;  /* 0x0000001b0e077231 */ /* 0x000fe40000000007 */
[C---:B----4-:R-:W-:Y:S02]  /*2e30*/  HFMA2 R42, R8.reuse, R29, R17 ;  /* 0x0000001d082a7231 */ /* 0x050fe40000000011 */
        /* <DEDUP_REMOVED lines=9> */
.L_x_68:
[----:B------:R-:W-:Y:S05]  /*2ed0*/  BSYNC.RECONVERGENT B0 ;  /* 0x0000000000007941 */ /* 0x000fea0003800200 */
.L_x_67:
[----:B------:R-:W-:Y:S01]  /*2ee0*/  IADD3 R4, P1, PT, R4, 0x8, RZ ;  /* 0x0000000804047810 */ /* 0x000fe20007f3e0ff */
[----:B------:R-:W-:Y:S01]  /*2ef0*/  VIADD R32, R32, 0x10 ;  /* 0x0000001020207836 */ /* 0x000fe20000000000 */
[----:B------:R-:W-:Y:S01]  /*2f00*/  IADD3 R52, P0, PT, R52, 0x10, RZ ;  /* 0x0000001034347810 */ /* 0x000fe20007f1e0ff */
[----:B------:R-:W-:Y:S01]  /*2f10*/  VIADD R33, R33, 0x8 ;  /* 0x0000000821217836 */ /* 0x000fe20000000000 */
[----:B------:R-:W-:Y:S02]  /*2f20*/  IADD3.X R5, PT, PT, RZ, R5, RZ, P1, !PT ;  /* 0x00000005ff057210 */ /* 0x000fe40000ffe4ff */
[----:B------:R-:W-:Y:S01]  /*2f30*/  IADD3.X R53, PT, PT, RZ, R53, RZ, P0, !PT ;  /* 0x00000035ff357210 */ /* 0x000fe200007fe4ff */
[----:B------:R-:W-:Y:S08]  /*2f40*/  @P2 BRA `(.L_x_69) ;  /* 0xffffffd400742947 */ /* 0x000ff0000383ffff */
[----:B------:R-:W5:Y:S01]  /*2f50*/  LDCU.64 UR6, c[0x0][0x3c0] ;  /* 0x00007800ff0677ac */ /* 0x000f620008000a00 */
[C---:B------:R-:W-:Y:S01]  /*2f60*/  IMAD.SHL.U32 R3, R38.reuse, 0x8, RZ ;  /* 0x0000000826037824 */ /* 0x040fe200078e00ff */
[----:B------:R-:W-:Y:S01]  /*2f70*/  IADD3 R38, PT, PT, R38, UR4, RZ ;  /* 0x0000000426267c10 */ /* 0x000fe2000fffe0ff */
[----:B------:R-:W0:Y:S03]  /*2f80*/  LDCU UR5, c[0x0][0x380] ;  /* 0x00007000ff0577ac */ /* 0x000e260008000800 */
[----:B------:R-:W-:Y:S02]  /*2f90*/  SHF.R.S32.HI R4, RZ, 0x1f, R3 ;  /* 0x0000001fff047819 */ /* 0x000fe40000011403 */
[----:B-----5:R-:W-:-:S04]  /*2fa0*/  LEA R2, P0, R3, UR6, 0x1 ;  /* 0x0000000603027c11 */ /* 0x020fc8000f8008ff */
[----:B------:R-:W-:Y:S02]  /*2fb0*/  LEA.HI.X R3, R3, UR7, R4, 0x1, P0 ;  /* 0x0000000703037c11 */ /* 0x000fe400080f0c04 */
[----:B0-----:R-:W-:-:S03]  /*2fc0*/  ISETP.GE.AND P0, PT, R38, UR5, PT ;  /* 0x0000000526007c0c */ /* 0x001fc6000bf06270 */
[----:B------:R0:W-:Y:S10]  /*2fd0*/  STG.E.128.STRONG.GPU desc[UR10][R2.64], R16 ;  /* 0x0000001002007986 */ /* 0x0001f4000c10fd0a */
[----:B------:R-:W-:Y:S05]  /*2fe0*/  @!P0 BRA `(.L_x_70) ;  /* 0xffffffd000848947 */ /* 0x000fea000383ffff */
[----:B------:R-:W-:Y:S05]  /*2ff0*/  EXIT ;  /* 0x000000000000794d */ /* 0x000fea0003800000 */
.L_x_8:
[----:B------:R-:W-:Y:S01]  /*3000*/  BSSY B0, `(.L_x_71) ;  /* 0x0000005000007945 */ /* 0x000fe20003800000 */
[----:B------:R-:W-:-:S07]  /*3010*/  IMAD.MOV.U32 R20, RZ, RZ, -0x1 ;  /* 0xffffffffff147424 */ /* 0x000fce00078e00ff */
[----:B0123-5:R-:W-:Y:S05]  /*3020*/  WARPSYNC.COLLECTIVE R20, `(.L_x_72) ;  /* 0x0000000014087348 */ /* 0x02ffea0003c00000 */
[----:B------:R-:W-:Y:S01]  /*3030*/  NOP ;  /* 0x0000000000007918 */ /* 0x000fe20000000000 */
[----:B0123-5:R-:W-:Y:S05]  /*3040*/  ENDCOLLECTIVE ;  /* 0x000000000000791b */ /* 0x02ffea0003800000 */
.L_x_72:
[----:B------:R-:W-:Y:S05]  /*3050*/  BSYNC B0 ;  /* 0x0000000000007941 */ /* 0x000fea0003800000 */
.L_x_71:
[----:B------:R-:W-:Y:S05]  /*3060*/  BRA `(.L_x_73) ;  /* 0xffffffd800207947 */ /* 0x000fea000383ffff */
.L_x_15:
[----:B------:R-:W-:Y:S01]  /*3070*/  BSSY B0, `(.L_x_74) ;  /* 0x0000005000007945 */ /* 0x000fe20003800000 */
[----:B0-----:R-:W-:-:S07]  /*3080*/  MOV R20, 0xffffffff ;  /* 0xffffffff00147802 */ /* 0x001fce0000000f00 */
[----:B-12345:R-:W-:Y:S05]  /*3090*/  WARPSYNC.COLLECTIVE R20, `(.L_x_75) ;  /* 0x0000000014087348 */ /* 0x03efea0003c00000 */
[----:B------:R-:W-:Y:S01]  /*30a0*/  NOP ;  /* 0x0000000000007918 */ /* 0x000fe20000000000 */
[----:B-12345:R-:W-:Y:S05]  /*30b0*/  ENDCOLLECTIVE ;  /* 0x000000000000791b */ /* 0x03efea0003800000 */
.L_x_75:
[----:B------:R-:W-:Y:S05]  /*30c0*/  BSYNC B0 ;  /* 0x0000000000007941 */ /* 0x000fea0003800000 */
.L_x_74:
[----:B------:R-:W-:-:S07]  /*30d0*/  IMAD.MOV.U32 R20, RZ, RZ, -0x1 ;  /* 0xffffffffff147424 */ /* 0x000fce00078e00ff */
[----:B------:R-:W-:Y:S05]  /*30e0*/  WARPSYNC.COLLECTIVE R20, `(.L_x_76) ;  /* 0x0000000014087348 */ /* 0x000fea0003c00000 */
[----:B------:R-:W-:Y:S01]  /*30f0*/  NOP ;  /* 0x0000000000007918 */ /* 0x000fe20000000000 */
[----:B------:R-:W-:Y:S05]  /*3100*/  ENDCOLLECTIVE ;  /* 0x000000000000791b */ /* 0x000fea0003800000 */
.L_x_76:
[----:B------:R-:W-:Y:S05]  /*3110*/  BRA `(.L_x_77) ;  /* 0xffffffd800a47947 */ /* 0x000fea000383ffff */
.L_x_23:
[----:B------:R-:W-:Y:S01]  /*3120*/  BSSY B0, `(.L_x_78) ;  /* 0x0000005000007945 */ /* 0x000fe20003800000 */
[----:B0-2---:R-:W-:-:S07]  /*3130*/  MOV R20, 0xffffffff ;  /* 0xffffffff00147802 */ /* 0x005fce0000000f00 */
[----:B-1-345:R-:W-:Y:S05]  /*3140*/  WARPSYNC.COLLECTIVE R20, `(.L_x_79) ;  /* 0x0000000014087348 */ /* 0x03afea0003c00000 */
[----:B------:R-:W-:Y:S01]  /*3150*/  NOP ;  /* 0x0000000000007918 */ /* 0x000fe20000000000 */
[----:B-1-345:R-:W-:Y:S05]  /*3160*/  ENDCOLLECTIVE ;  /* 0x000000000000791b */ /* 0x03afea0003800000 */
.L_x_79:
[----:B------:R-:W-:Y:S05]  /*3170*/  BSYNC B0 ;  /* 0x0000000000007941 */ /* 0x000fea0003800000 */
.L_x_78:
[----:B------:R-:W-:-:S07]  /*3180*/  IMAD.MOV.U32 R20, RZ, RZ, -0x1 ;  /* 0xffffffffff147424 */ /* 0x000fce00078e00ff */
[----:B------:R-:W-:Y:S05]  /*3190*/  WARPSYNC.COLLECTIVE R20, `(.L_x_80) ;  /* 0x0000000014087348 */ /* 0x000fea0003c00000 */
[----:B------:R-:W-:Y:S01]  /*31a0*/  NOP ;  /* 0x0000000000007918 */ /* 0x000fe20000000000 */
[----:B------:R-:W-:Y:S05]  /*31b0*/  ENDCOLLECTIVE ;  /* 0x000000000000791b */ /* 0x000fea0003800000 */
.L_x_80:
[----:B------:R-:W-:Y:S05]  /*31c0*/  BRA `(.L_x_81) ;  /* 0xffffffdc00b87947 */ /* 0x000fea000383ffff */
.L_x_31:
[----:B------:R-:W-:Y:S01]  /*31d0*/  BSSY B0, `(.L_x_82) ;  /* 0x0000005000007945 */ /* 0x000fe20003800000 */
[----:B0-2---:R-:W-:-:S07]  /*31e0*/  MOV R20, 0xffffffff ;  /* 0xffffffff00147802 */ /* 0x005fce0000000f00 */
[----:B-1-34-:R-:W-:Y:S05]  /*31f0*/  WARPSYNC.COLLECTIVE R20, `(.L_x_83) ;  /* 0x0000000014087348 */ /* 0x01afea0003c00000 */
[----:B------:R-:W-:Y:S01]  /*3200*/  NOP ;  /* 0x0000000000007918 */ /* 0x000fe20000000000 */
[----:B-1-34-:R-:W-:Y:S05]  /*3210*/  ENDCOLLECTIVE ;  /* 0x000000000000791b */ /* 0x01afea0003800000 */
.L_x_83:
[----:B------:R-:W-:Y:S05]  /*3220*/  BSYNC B0 ;  /* 0x0000000000007941 */ /* 0x000fea0003800000 */
.L_x_82:
[----:B------:R-:W-:-:S07]  /*3230*/  IMAD.MOV.U32 R20, RZ, RZ, -0x1 ;  /* 0xffffffffff147424 */ /* 0x000fce00078e00ff */
[----:B------:R-:W-:Y:S05]  /*3240*/  WARPSYNC.COLLECTIVE R20, `(.L_x_84) ;  /* 0x0000000014087348 */ /* 0x000fea0003c00000 */
[----:B------:R-:W-:Y:S01]  /*3250*/  NOP ;  /* 0x0000000000007918 */ /* 0x000fe20000000000 */
[----:B------:R-:W-:Y:S05]  /*3260*/  ENDCOLLECTIVE ;  /* 0x000000000000791b */ /* 0x000fea0003800000 */
.L_x_84:
[----:B------:R-:W-:Y:S05]  /*3270*/  BRA `(.L_x_85) ;  /* 0xffffffe000cc7947 */ /* 0x000fea000383ffff */
.L_x_39:
[----:B------:R-:W-:Y:S01]  /*3280*/  BSSY B0, `(.L_x_86) ;  /* 0x0000005000007945 */ /* 0x000fe20003800000 */
[----:B0-----:R-:W-:-:S07]  /*3290*/  MOV R20, 0xffffffff ;  /* 0xffffffff00147802 */ /* 0x001fce0000000f00 */
[----:B-1234-:R-:W-:Y:S05]  /*32a0*/  WARPSYNC.COLLECTIVE R20, `(.L_x_87) ;  /* 0x0000000014087348 */ /* 0x01efea0003c00000 */
[----:B------:R-:W-:Y:S01]  /*32b0*/  NOP ;  /* 0x0000000000007918 */ /* 0x000fe20000000000 */
[----:B-1234-:R-:W-:Y:S05]  /*32c0*/  ENDCOLLECTIVE ;  /* 0x000000000000791b */ /* 0x01efea0003800000 */
.L_x_87:
[----:B------:R-:W-:Y:S05]  /*32d0*/  BSYNC B0 ;  /* 0x0000000000007941 */ /* 0x000fea0003800000 */
.L_x_86:
[----:B------:R-:W-:-:S07]  /*32e0*/  IMAD.MOV.U32 R20, RZ, RZ, -0x1 ;  /* 0xffffffffff147424 */ /* 0x000fce00078e00ff */
[----:B------:R-:W-:Y:S05]  /*32f0*/  WARPSYNC.COLLECTIVE R20, `(.L_x_88) ;  /* 0x0000000014087348 */ /* 0x000fea0003c00000 */
[----:B------:R-:W-:Y:S01]  /*3300*/  NOP ;  /* 0x0000000000007918 */ /* 0x000fe20000000000 */
[----:B------:R-:W-:Y:S05]  /*3310*/  ENDCOLLECTIVE ;  /* 0x000000000000791b */ /* 0x000fea0003800000 */
.L_x_88:
[----:B------:R-:W-:Y:S05]  /*3320*/  BRA `(.L_x_89) ;  /* 0xffffffe400e07947 */ /* 0x000fea000383ffff */
.L_x_47:
[----:B------:R-:W-:Y:S01]  /*3330*/  BSSY B0, `(.L_x_90) ;  /* 0x0000005000007945 */ /* 0x000fe20003800000 */
[----:B0-----:R-:W-:-:S07]  /*3340*/  MOV R20, 0xffffffff ;  /* 0xffffffff00147802 */ /* 0x001fce0000000f00 */
[----:B-1234-:R-:W-:Y:S05]  /*3350*/  WARPSYNC.COLLECTIVE R20, `(.L_x_91) ;  /* 0x0000000014087348 */ /* 0x01efea0003c00000 */
[----:B------:R-:W-:Y:S01]  /*3360*/  NOP ;  /* 0x0000000000007918 */ /* 0x000fe20000000000 */
[----:B-1234-:R-:W-:Y:S05]  /*3370*/  ENDCOLLECTIVE ;  /* 0x000000000000791b */ /* 0x01efea0003800000 */
.L_x_91:
[----:B------:R-:W-:Y:S05]  /*3380*/  BSYNC B0 ;  /* 0x0000000000007941 */ /* 0x000fea0003800000 */
.L_x_90:
[----:B------:R-:W-:-:S07]  /*3390*/  IMAD.MOV.U32 R20, RZ, RZ, -0x1 ;  /* 0xffffffffff147424 */ /* 0x000fce00078e00ff */
[----:B------:R-:W-:Y:S05]  /*33a0*/  WARPSYNC.COLLECTIVE R20, `(.L_x_92) ;  /* 0x0000000014087348 */ /* 0x000fea0003c00000 */
[----:B------:R-:W-:Y:S01]  /*33b0*/  NOP ;  /* 0x0000000000007918 */ /* 0x000fe20000000000 */
[----:B------:R-:W-:Y:S05]  /*33c0*/  ENDCOLLECTIVE ;  /* 0x000000000000791b */ /* 0x000fea0003800000 */
.L_x_92:
[----:B------:R-:W-:Y:S05]  /*33d0*/  BRA `(.L_x_93) ;  /* 0xffffffe800f47947 */ /* 0x000fea000383ffff */
.L_x_55:
[----:B------:R-:W-:Y:S01]  /*33e0*/  BSSY B0, `(.L_x_94) ;  /* 0x0000005000007945 */ /* 0x000fe20003800000 */
[----:B------:R-:W-:-:S07]  /*33f0*/  MOV R20, 0xffffffff ;  /* 0xffffffff00147802 */ /* 0x000fce0000000f00 */
[----:B01234-:R-:W-:Y:S05]  /*3400*/  WARPSYNC.COLLECTIVE R20, `(.L_x_95) ;  /* 0x0000000014087348 */ /* 0x01ffea0003c00000 */
[----:B------:R-:W-:Y:S01]  /*3410*/  NOP ;  /* 0x0000000000007918 */ /* 0x000fe20000000000 */
[----:B01234-:R-:W-:Y:S05]  /*3420*/  ENDCOLLECTIVE ;  /* 0x000000000000791b */ /* 0x01ffea0003800000 */
.L_x_95:
[----:B------:R-:W-:Y:S05]  /*3430*/  BSYNC B0 ;  /* 0x0000000000007941 */ /* 0x000fea0003800000 */
.L_x_94:
[----:B------:R-:W-:-:S07]  /*3440*/  IMAD.MOV.U32 R20, RZ, RZ, -0x1 ;  /* 0xffffffffff147424 */ /* 0x000fce00078e00ff */
[----:B------:R-:W-:Y:S05]  /*3450*/  WARPSYNC.COLLECTIVE R20, `(.L_x_96) ;  /* 0x0000000014087348 */ /* 0x000fea0003c00000 */
[----:B------:R-:W-:Y:S01]  /*3460*/  NOP ;  /* 0x0000000000007918 */ /* 0x000fe20000000000 */
[----:B------:R-:W-:Y:S05]  /*3470*/  ENDCOLLECTIVE ;  /* 0x000000000000791b */ /* 0x000fea0003800000 */
.L_x_96:
[----:B------:R-:W-:Y:S05]  /*3480*/  BRA `(.L_x_97) ;  /* 0xfffffff000087947 */ /* 0x000fea000383ffff */
.L_x_63:
[----:B------:R-:W-:Y:S01]  /*3490*/  BSSY B0, `(.L_x_98) ;  /* 0x0000005000007945 */ /* 0x000fe20003800000 */
[----:B------:R-:W-:-:S07]  /*34a0*/  MOV R20, 0xffffffff ;  /* 0xffffffff00147802 */ /* 0x000fce0000000f00 */
[----:B01234-:R-:W-:Y:S05]  /*34b0*/  WARPSYNC.COLLECTIVE R20, `(.L_x_99) ;  /* 0x0000000014087348 */ /* 0x01ffea0003c00000 */
[----:B------:R-:W-:Y:S01]  /*34c0*/  NOP ;  /* 0x0000000000007918 */ /* 0x000fe20000000000 */
[----:B01234-:R-:W-:Y:S05]  /*34d0*/  ENDCOLLECTIVE ;  /* 0x000000000000791b */ /* 0x01ffea0003800000 */
.L_x_99:
[----:B------:R-:W-:Y:S05]  /*34e0*/  BSYNC B0 ;  /* 0x0000000000007941 */ /* 0x000fea0003800000 */
.L_x_98:
[----:B------:R-:W-:-:S07]  /*34f0*/  IMAD.MOV.U32 R20, RZ, RZ, -0x1 ;  /* 0xffffffffff147424 */ /* 0x000fce00078e00ff */
[----:B------:R-:W-:Y:S05]  /*3500*/  WARPSYNC.COLLECTIVE R20, `(.L_x_100) ;  /* 0x0000000014087348 */ /* 0x000fea0003c00000 */
[----:B------:R-:W-:Y:S01]  /*3510*/  NOP ;  /* 0x0000000000007918 */ /* 0x000fe20000000000 */
[----:B------:R-:W-:Y:S05]  /*3520*/  ENDCOLLECTIVE ;  /* 0x000000000000791b */ /* 0x000fea0003800000 */
.L_x_100:
[----:B------:R-:W-:Y:S05]  /*3530*/  BRA `(.L_x_101) ;  /* 0xfffffff4001c7947 */ /* 0x000fea000383ffff */
.L_x_66:
[----:B------:R-:W-:Y:S01]  /*3540*/  BSSY B0, `(.L_x_102) ;  /* 0x0000005000007945 */ /* 0x000fe20003800000 */
[----:B------:R-:W-:-:S07]  /*3550*/  MOV R20, 0xffffffff ;  /* 0xffffffff00147802 */ /* 0x000fce0000000f00 */
[----:B01234-:R-:W-:Y:S05]  /*3560*/  WARPSYNC.COLLECTIVE R20, `(.L_x_103) ;  /* 0x0000000014087348 */ /* 0x01ffea0003c00000 */
[----:B------:R-:W-:Y:S01]  /*3570*/  NOP ;  /* 0x0000000000007918 */ /* 0x000fe20000000000 */
[----:B01234-:R-:W-:Y:S05]  /*3580*/  ENDCOLLECTIVE ;  /* 0x000000000000791b */ /* 0x01ffea0003800000 */
.L_x_103:
[----:B------:R-:W-:Y:S05]  /*3590*/  BSYNC B0 ;  /* 0x0000000000007941 */ /* 0x000fea0003800000 */
.L_x_102:
[----:B------:R-:W-:Y:S05]  /*35a0*/  BRA `(.L_x_104) ;  /* 0xfffffff400ac7947 */ /* 0x000fea000383ffff */
        .weak           $__internal_0_$__cuda_sm3x_div_rn_noftz_f32_slowpath
        .type           $__internal_0_$__cuda_sm3x_div_rn_noftz_f32_slowpath,@function
        .size           $__internal_0_$__cuda_sm3x_div_rn_noftz_f32_slowpath,(.L_x_117 - $__internal_0_$__cuda_sm3x_div_rn_noftz_f32_slowpath)
$__internal_0_$__cuda_sm3x_div_rn_noftz_f32_slowpath:
[----:B------:R-:W-:Y:S01]  /*35b0*/  SHF.R.U32.HI R5, RZ, 0x17, R7 ;  /* 0x00000017ff057819 */ /* 0x000fe20000011607 */
[----:B------:R-:W-:Y:S01]  /*35c0*/  BSSY.RECONVERGENT B1, `(.L_x_105) ;  /* 0x0000064000017945 */ /* 0x000fe20003800200 */
[----:B------:R-:W-:Y:S02]  /*35d0*/  SHF.R.U32.HI R3, RZ, 0x17, R2 ;  /* 0x00000017ff037819 */ /* 0x000fe40000011602 */
[----:B------:R-:W-:Y:S02]  /*35e0*/  LOP3.LUT R5, R5, 0xff, RZ, 0xc0, !PT ;  /* 0x000000ff05057812 */ /* 0x000fe400078ec0ff */
[----:B------:R-:W-:Y:S02]  /*35f0*/  LOP3.LUT R10, R3, 0xff, RZ, 0xc0, !PT ;  /* 0x000000ff030a7812 */ /* 0x000fe400078ec0ff */
[----:B------:R-:W-:Y:S01]  /*3600*/  MOV R6, R2 ;  /* 0x0000000200067202 */ /* 0x000fe20000000f00 */
[----:B------:R-:W-:Y:S01]  /*3610*/  VIADD R9, R5, 0xffffffff ;  /* 0xffffffff05097836 */ /* 0x000fe20000000000 */
[----:B------:R-:W-:-:S04]  /*3620*/  IADD3 R11, PT, PT, R10, -0x1, RZ ;  /* 0xffffffff0a0b7810 */ /* 0x000fc80007ffe0ff */
[----:B------:R-:W-:-:S04]  /*3630*/  ISETP.GT.U32.AND P0, PT, R9, 0xfd, PT ;  /* 0x000000fd0900780c */ /* 0x000fc80003f04070 */
[----:B------:R-:W-:-:S13]  /*3640*/  ISETP.GT.U32.OR P0, PT, R11, 0xfd, P0 ;  /* 0x000000fd0b00780c */ /* 0x000fda0000704470 */
[----:B------:R-:W-:Y:S01]  /*3650*/  @!P0 IMAD.MOV.U32 R8, RZ, RZ, RZ ;  /* 0x000000ffff088224 */ /* 0x000fe200078e00ff */
[----:B------:R-:W-:Y:S06]  /*3660*/  @!P0 BRA `(.L_x_106) ;  /* 0x0000000000608947 */ /* 0x000fec0003800000 */
[----:B------:R-:W-:Y:S02]  /*3670*/  FSETP.GTU.FTZ.AND P0, PT, |R2|, +INF , PT ;  /* 0x7f8000000200780b */ /* 0x000fe40003f1c200 */
[----:B------:R-:W-:Y:S02]  /*3680*/  FSETP.GTU.FTZ.AND P1, PT, |R7|, +INF , PT ;  /* 0x7f8000000700780b */ /* 0x000fe40003f3c200 */
[----:B------:R-:W-:Y:S02]  /*3690*/  MOV R3, R7 ;  /* 0x0000000700037202 */ /* 0x000fe40000000f00 */
[----:B------:R-:W-:-:S13]  /*36a0*/  PLOP3.LUT P0, PT, P0, P1, PT, 0xf8, 0x8f ;  /* 0x00000000008f781c */ /* 0x000fda0000703f70 */
[----:B------:R-:W-:Y:S05]  /*36b0*/  @P0 BRA `(.L_x_107) ;  /* 0x00000004004c0947 */ /* 0x000fea0003800000 */
[----:B------:R-:W-:-:S13]  /*36c0*/  LOP3.LUT P0, RZ, R7, 0x7fffffff, R6, 0xc8, !PT ;  /* 0x7fffffff07ff7812 */ /* 0x000fda000780c806 */
[----:B------:R-:W-:Y:S05]  /*36d0*/  @!P0 BRA `(.L_x_108) ;  /* 0x00000004003c8947 */ /* 0x000fea0003800000 */
[C---:B------:R-:W-:Y:S02]  /*36e0*/  FSETP.NEU.FTZ.AND P2, PT, |R2|.reuse, +INF , PT ;  /* 0x7f8000000200780b */ /* 0x040fe40003f5d200 */
[----:B------:R-:W-:Y:S02]  /*36f0*/  FSETP.NEU.FTZ.AND P1, PT, |R3|, +INF , PT ;  /* 0x7f8000000300780b */ /* 0x000fe40003f3d200 */
[----:B------:R-:W-:-:S11]  /*3700*/  FSETP.NEU.FTZ.AND P0, PT, |R2|, +INF , PT ;  /* 0x7f8000000200780b */ /* 0x000fd60003f1d200 */
[----:B------:R-:W-:Y:S05]  /*3710*/  @!P1 BRA !P2, `(.L_x_108) ;  /* 0x00000004002c9947 */ /* 0x000fea0005000000 */
[----:B------:R-:W-:-:S04]  /*3720*/  LOP3.LUT P2, RZ, R6, 0x7fffffff, RZ, 0xc0, !PT ;  /* 0x7fffffff06ff7812 */ /* 0x000fc8000784c0ff */
[----:B------:R-:W-:-:S13]  /*3730*/  PLOP3.LUT P1, PT, P1, P2, PT, 0x2f, 0xf2 ;  /* 0x0000000000f2781c */ /* 0x000fda0000f24577 */
[----:B------:R-:W-:Y:S05]  /*3740*/  @P1 BRA `(.L_x_109) ;  /* 0x0000000400181947 */ /* 0x000fea0003800000 */
[----:B------:R-:W-:-:S04]  /*3750*/  LOP3.LUT P1, RZ, R7, 0x7fffffff, RZ, 0xc0, !PT ;  /* 0x7fffffff07ff7812 */ /* 0x000fc8000782c0ff */
[----:B------:R-:W-:-:S13]  /*3760*/  PLOP3.LUT P0, PT, P0, P1, PT, 0x2f, 0xf2 ;  /* 0x0000000000f2781c */ /* 0x000fda0000702577 */
[----:B------:R-:W-:Y:S05]  /*3770*/  @P0 BRA `(.L_x_110) ;  /* 0x0000000400000947 */ /* 0x000fea0003800000 */
[----:B------:R-:W-:Y:S02]  /*3780*/  ISETP.GE.AND P0, PT, R11, RZ, PT ;  /* 0x000000ff0b00720c */ /* 0x000fe40003f06270 */
[----:B------:R-:W-:-:S11]  /*3790*/  ISETP.GE.AND P1, PT, R9, RZ, PT ;  /* 0x000000ff0900720c */ /* 0x000fd60003f26270 */
[----:B------:R-:W-:Y:S01]  /*37a0*/  @P0 MOV R8, RZ ;  /* 0x000000ff00080202 */ /* 0x000fe20000000f00 */
[----:B------:R-:W-:Y:S02]  /*37b0*/  @!P0 IMAD.MOV.U32 R8, RZ, RZ, -0x40 ;  /* 0xffffffc0ff088424 */ /* 0x000fe400078e00ff */
[----:B------:R-:W-:Y:S01]  /*37c0*/  @!P0 FFMA R6, R2, 1.84467440737095516160e+19, RZ ;  /* 0x5f80000002068823 */ /* 0x000fe200000000ff */
[----:B------:R-:W-:Y:S02]  /*37d0*/  @!P1 FFMA R7, R3, 1.84467440737095516160e+19, RZ ;  /* 0x5f80000003079823 */ /* 0x000fe400000000ff */
[----:B------:R-:W-:-:S07]  /*37e0*/  @!P1 IADD3 R8, PT, PT, R8, 0x40, RZ ;  /* 0x0000004008089810 */ /* 0x000fce0007ffe0ff */
.L_x_106:
[----:B------:R-:W-:Y:S01]  /*37f0*/  LEA R2, R5, 0xc0800000, 0x17 ;  /* 0xc080000005027811 */ /* 0x000fe200078eb8ff */
[----:B------:R-:W-:Y:S01]  /*3800*/  VIADD R3, R10, 0xffffff81 ;  /* 0xffffff810a037836 */ /* 0x000fe20000000000 */
[----:B------:R-:W-:Y:S02]  /*3810*/  BSSY.RECONVERGENT B2, `(.L_x_111) ;  /* 0x0000035000027945 */ /* 0x000fe40003800200 */
[----:B------:R-:W-:Y:S01]  /*3820*/  IADD3 R7, PT, PT, -R2, R7, RZ ;  /* 0x0000000702077210 */ /* 0x000fe20007ffe1ff */
[C---:B------:R-:W-:Y:S01]  /*3830*/  IMAD R2, R3.reuse, -0x800000, R6 ;  /* 0xff80000003027824 */ /* 0x040fe200078e0206 */
[----:B------:R-:W-:Y:S02]  /*3840*/  IADD3 R3, PT, PT, R3, 0x7f, -R5 ;  /* 0x0000007f03037810 */ /* 0x000fe40007ffe805 */
[----:B------:R-:W0:Y:S01]  /*3850*/  MUFU.RCP R9, R7 ;  /* 0x0000000700097308 */ /* 0x000e220000001000 */
[----:B------:R-:W-:Y:S01]  /*3860*/  FADD.FTZ R11, -RZ, -R7 ;  /* 0x80000007ff0b7221 */ /* 0x000fe20000010100 */
[----:B------:R-:W-:-:S03]  /*3870*/  IADD3 R3, PT, PT, R3, R8, RZ ;  /* 0x0000000803037210 */ /* 0x000fc60007ffe0ff */
[----:B0-----:R-:W-:-:S04]  /*3880*/  FFMA R10, R9, R11, 1 ;  /* 0x3f800000090a7423 */ /* 0x001fc8000000000b */
[----:B------:R-:W-:-:S04]  /*3890*/  FFMA R13, R9, R10, R9 ;  /* 0x0000000a090d7223 */ /* 0x000fc80000000009 */
[----:B------:R-:W-:-:S04]  /*38a0*/  FFMA R6, R2, R13, RZ ;  /* 0x0000000d02067223 */ /* 0x000fc800000000ff */
[----:B------:R-:W-:-:S04]  /*38b0*/  FFMA R9, R11, R6, R2 ;  /* 0x000000060b097223 */ /* 0x000fc80000000002 */
[----:B------:R-:W-:-:S04]  /*38c0*/  FFMA R10, R13, R9, R6 ;  /* 0x000000090d0a7223 */ /* 0x000fc80000000006 */
[----:B------:R-:W-:-:S04]  /*38d0*/  FFMA R11, R11, R10, R2 ;  /* 0x0000000a0b0b7223 */ /* 0x000fc80000000002 */
[----:B------:R-:W-:-:S05]  /*38e0*/  FFMA R6, R13, R11, R10 ;  /* 0x0000000b0d067223 */ /* 0x000fca000000000a */
[----:B------:R-:W-:-:S04]  /*38f0*/  SHF.R.U32.HI R2, RZ, 0x17, R6 ;  /* 0x00000017ff027819 */ /* 0x000fc80000011606 */
[----:B------:R-:W-:-:S04]  /*3900*/  LOP3.LUT R2, R2, 0xff, RZ, 0xc0, !PT ;  /* 0x000000ff02027812 */ /* 0x000fc800078ec0ff */
[----:B------:R-:W-:-:S05]  /*3910*/  IADD3 R7, PT, PT, R2, R3, RZ ;  /* 0x0000000302077210 */ /* 0x000fca0007ffe0ff */
[----:B------:R-:W-:-:S05]  /*3920*/  VIADD R2, R7, 0xffffffff ;  /* 0xffffffff07027836 */ /* 0x000fca0000000000 */
[----:B------:R-:W-:-:S13]  /*3930*/  ISETP.GE.U32.AND P0, PT, R2, 0xfe, PT ;  /* 0x000000fe0200780c */ /* 0x000fda0003f06070 */
[----:B------:R-:W-:Y:S05]  /*3940*/  @!P0 BRA `(.L_x_112) ;  /* 0x0000000000808947 */ /* 0x000fea0003800000 */
[----:B------:R-:W-:-:S13]  /*3950*/  ISETP.GT.AND P0, PT, R7, 0xfe, PT ;  /* 0x000000fe0700780c */ /* 0x000fda0003f04270 */
[----:B------:R-:W-:Y:S05]  /*3960*/  @P0 BRA `(.L_x_113) ;  /* 0x00000000006c0947 */ /* 0x000fea0003800000 */
[----:B------:R-:W-:-:S13]  /*3970*/  ISETP.GE.AND P0, PT, R7, 0x1, PT ;  /* 0x000000010700780c */ /* 0x000fda0003f06270 */
[----:B------:R-:W-:Y:S05]  /*3980*/  @P0 BRA `(.L_x_114) ;  /* 0x0000000000740947 */ /* 0x000fea0003800000 */
[----:B------:R-:W-:Y:S02]  /*3990*/  ISETP.GE.AND P0, PT, R7, -0x18, PT ;  /* 0xffffffe80700780c */ /* 0x000fe40003f06270 */
[----:B------:R-:W-:-:S11]  /*39a0*/  LOP3.LUT R6, R6, 0x80000000, RZ, 0xc0, !PT ;  /* 0x8000000006067812 */ /* 0x000fd600078ec0ff */
[----:B------:R-:W-:Y:S05]  /*39b0*/  @!P0 BRA `(.L_x_114) ;  /* 0x0000000000688947 */ /* 0x000fea0003800000 */
[-CC-:B------:R-:W-:Y:S01]  /*39c0*/  FFMA.RZ R2, R13, R11.reuse, R10.reuse ;  /* 0x0000000b0d027223 */ /* 0x180fe2000000c00a */
[----:B------:R-:W-:Y:S01]  /*39d0*/  IADD3 R8, PT, PT, R7, 0x20, RZ ;  /* 0x0000002007087810 */ /* 0x000fe20007ffe0ff */
[-CC-:B------:R-:W-:Y:S01]  /*39e0*/  FFMA.RM R3, R13, R11.reuse, R10.reuse ;  /* 0x0000000b0d037223 */ /* 0x180fe2000000400a */
[----:B------:R-:W-:Y:S02]  /*39f0*/  ISETP.NE.AND P2, PT, R7, RZ, PT ;  /* 0x000000ff0700720c */ /* 0x000fe40003f45270 */
[----:B------:R-:W-:Y:S01]  /*3a00*/  LOP3.LUT R5, R2, 0x7fffff, RZ, 0xc0, !PT ;  /* 0x007fffff02057812 */ /* 0x000fe200078ec0ff */
[----:B------:R-:W-:Y:S01]  /*3a10*/  FFMA.RP R2, R13, R11, R10 ;  /* 0x0000000b0d027223 */ /* 0x000fe2000000800a */
[----:B------:R-:W-:Y:S02]  /*3a20*/  ISETP.NE.AND P1, PT, R7, RZ, PT ;  /* 0x000000ff0700720c */ /* 0x000fe40003f25270 */
[----:B------:R-:W-:Y:S02]  /*3a30*/  LOP3.LUT R5, R5, 0x800000, RZ, 0xfc, !PT ;  /* 0x0080000005057812 */ /* 0x000fe400078efcff */
[----:B------:R-:W-:-:S02]  /*3a40*/  IADD3 R7, PT, PT, RZ, -R7, RZ ;  /* 0x80000007ff077210 */ /* 0x000fc40007ffe0ff */
[----:B------:R-:W-:Y:S02]  /*3a50*/  SHF.L.U32 R8, R5, R8, RZ ;  /* 0x0000000805087219 */ /* 0x000fe400000006ff */
[----:B------:R-:W-:Y:S02]  /*3a60*/  FSETP.NEU.FTZ.AND P0, PT, R2, R3, PT ;  /* 0x000000030200720b */ /* 0x000fe40003f1d000 */
[----:B------:R-:W-:Y:S02]  /*3a70*/  SEL R2, R7, RZ, P2 ;  /* 0x000000ff07027207 */ /* 0x000fe40001000000 */
[----:B------:R-:W-:Y:S02]  /*3a80*/  ISETP.NE.AND P1, PT, R8, RZ, P1 ;  /* 0x000000ff0800720c */ /* 0x000fe40000f25270 */
[----:B------:R-:W-:Y:S02]  /*3a90*/  SHF.R.U32.HI R2, RZ, R2, R5 ;  /* 0x00000002ff027219 */ /* 0x000fe40000011605 */
[----:B------:R-:W-:-:S02]  /*3aa0*/  PLOP3.LUT P0, PT, P0, P1, PT, 0xf8, 0x8f ;  /* 0x00000000008f781c */ /* 0x000fc40000703f70 */
[----:B------:R-:W-:Y:S02]  /*3ab0*/  SHF.R.U32.HI R8, RZ, 0x1, R2 ;  /* 0x00000001ff087819 */ /* 0x000fe40000011602 */
[----:B------:R-:W-:-:S04]  /*3ac0*/  SEL R3, RZ, 0x1, !P0 ;  /* 0x00000001ff037807 */ /* 0x000fc80004000000 */
[----:B------:R-:W-:-:S04]  /*3ad0*/  LOP3.LUT R3, R3, 0x1, R8, 0xf8, !PT ;  /* 0x0000000103037812 */ /* 0x000fc800078ef808 */
[----:B------:R-:W-:-:S05]  /*3ae0*/  LOP3.LUT R3, R3, R2, RZ, 0xc0, !PT ;  /* 0x0000000203037212 */ /* 0x000fca00078ec0ff */
[----:B------:R-:W-:-:S05]  /*3af0*/  IMAD.IADD R3, R8, 0x1, R3 ;  /* 0x0000000108037824 */ /* 0x000fca00078e0203 */
[----:B------:R-:W-:Y:S01]  /*3b00*/  LOP3.LUT R6, R3, R6, RZ, 0xfc, !PT ;  /* 0x0000000603067212 */ /* 0x000fe200078efcff */
[----:B------:R-:W-:Y:S06]  /*3b10*/  BRA `(.L_x_114) ;  /* 0x0000000000107947 */ /* 0x000fec0003800000 */
.L_x_113:
[----:B------:R-:W-:-:S04]  /*3b20*/  LOP3.LUT R6, R6, 0x80000000, RZ, 0xc0, !PT ;  /* 0x8000000006067812 */ /* 0x000fc800078ec0ff */
[----:B------:R-:W-:Y:S01]  /*3b30*/  LOP3.LUT R6, R6, 0x7f800000, RZ, 0xfc, !PT ;  /* 0x7f80000006067812 */ /* 0x000fe200078efcff */
[----:B------:R-:W-:Y:S06]  /*3b40*/  BRA `(.L_x_114) ;  /* 0x0000000000047947 */ /* 0x000fec0003800000 */
.L_x_112:
[----:B------:R-:W-:-:S07]  /*3b50*/  LEA R6, R3, R6, 0x17 ;  /* 0x0000000603067211 */ /* 0x000fce00078eb8ff */
.L_x_114:
[----:B------:R-:W-:Y:S05]  /*3b60*/  BSYNC.RECONVERGENT B2 ;  /* 0x0000000000027941 */ /* 0x000fea0003800200 */
.L_x_111:
[----:B------:R-:W-:Y:S05]  /*3b70*/  BRA `(.L_x_115) ;  /* 0x0000000000207947 */ /* 0x000fea0003800000 */
.L_x_110:
[----:B------:R-:W-:-:S04]  /*3b80*/  LOP3.LUT R6, R7, 0x80000000, R6, 0x48, !PT ;  /* 0x8000000007067812 */ /* 0x000fc800078e4806 */
[----:B------:R-:W-:Y:S01]  /*3b90*/  LOP3.LUT R6, R6, 0x7f800000, RZ, 0xfc, !PT ;  /* 0x7f80000006067812 */ /* 0x000fe200078efcff */
[----:B------:R-:W-:Y:S06]  /*3ba0*/  BRA `(.L_x_115) ;  /* 0x0000000000147947 */ /* 0x000fec0003800000 */
.L_x_109:
[----:B------:R-:W-:Y:S01]  /*3bb0*/  LOP3.LUT R6, R7, 0x80000000, R6, 0x48, !PT ;  /* 0x8000000007067812 */ /* 0x000fe200078e4806 */
[----:B------:R-:W-:Y:S06]  /*3bc0*/  BRA `(.L_x_115) ;  /* 0x00000000000c7947 */ /* 0x000fec0003800000 */
.L_x_108:
[----:B------:R-:W0:Y:S01]  /*3bd0*/  MUFU.RSQ R6, -QNAN ;  /* 0xffc0000000067908 */ /* 0x000e220000001400 */
[----:B------:R-:W-:Y:S05]  /*3be0*/  BRA `(.L_x_115) ;  /* 0x0000000000047947 */ /* 0x000fea0003800000 */
.L_x_107:
[----:B------:R-:W-:-:S07]  /*3bf0*/  FADD.FTZ R6, R2, R3 ;  /* 0x0000000302067221 */ /* 0x000fce0000010000 */
.L_x_115:
[----:B------:R-:W-:Y:S05]  /*3c00*/  BSYNC.RECONVERGENT B1 ;  /* 0x0000000000017941 */ /* 0x000fea0003800200 */
.L_x_105:
[----:B------:R-:W-:-:S04]  /*3c10*/  HFMA2 R5, -RZ, RZ, 0, 0 ;  /* 0x00000000ff057431 */ /* 0x000fc800000001ff */
[----:B0-----:R-:W-:Y:S05]  /*3c20*/  RET.REL.NODEC R4 `(_Z40ms_deformable_im2col_gpu_kernel_templateI6__halfLi8ELi4ELi32ELi3ELi2ELi5ELi8ELi3ELi2EEviPKT_PKlS5_S3_S3_iiiPS1_) ;  /* 0xffffffc004f47950 */ /* 0x001fea0003c3ffff */
.L_x_116:
[----:B------:R-:W-:-:S00]  /*3c30*/  BRA `(.L_x_116) ;  /* 0xfffffffc00fc7947 */ /* 0x000fc0000383ffff */
[----:B------:R-:W-:-:S00]  /*3c40*/  NOP ;  /* 0x0000000000007918 */ /* 0x000fc00000000000 */
        /* <DEDUP_REMOVED lines=11> */
.L_x_117:


//--------------------- .nv.shared._Z40ms_deformable_im2col_gpu_kernel_templateI6__halfLi8ELi4ELi32ELi3ELi2ELi5ELi8ELi3ELi2EEviPKT_PKlS5_S3_S3_iiiPS1_ --------------------------
	.section	.nv.shared._Z40ms_deformable_im2col_gpu_kernel_templateI6__halfLi8ELi4ELi32ELi3ELi2ELi5ELi8ELi3ELi2EEviPKT_PKlS5_S3_S3_iiiPS1_,"aw",@nobits
	.sectionflags	@""
	.align	128
.nv.shared._Z40ms_deformable_im2col_gpu_kernel_templateI6__halfLi8ELi4ELi32ELi3ELi2ELi5ELi8ELi3ELi2EEviPKT_PKlS5_S3_S3_iiiPS1_:
	.zero		41984


//--------------------- .nv.shared.reserved.0     --------------------------
	.section	.nv.shared.reserved.0,"aw",@nobits
	.weak		__nv_reservedSMEM_offset_0_alias
	.size		__nv_reservedSMEM_offset_0_alias, 0, 64
	.other		__nv_reservedSMEM_offset_0_alias,@"STO_CUDA_RESERVED_SHARED STV_DEFAULT"
__nv_reservedSMEM_offset_0_alias:
	.zero		0
	.zero		64


//--------------------- .nv.constant0._Z40ms_deformable_im2col_gpu_kernel_templateI6__halfLi8ELi4ELi32ELi3ELi2ELi5ELi8ELi3ELi2EEviPKT_PKlS5_S3_S3_iiiPS1_ --------------------------
	.section	.nv.constant0._Z40ms_deformable_im2col_gpu_kernel_templateI6__halfLi8ELi4ELi32ELi3ELi2ELi5ELi8ELi3ELi2EEviPKT_PKlS5_S3_S3_iiiPS1_,"a",@progbits
	.sectionflags	@""
	.align	4
.nv.constant0._Z40ms_deformable_im2col_gpu_kernel_templateI6__halfLi8ELi4ELi32ELi3ELi2ELi5ELi8ELi3ELi2EEviPKT_PKlS5_S3_S3_iiiPS1_:
	.zero		968


//--------------------- SYMBOLS --------------------------

	.type		.nv.reservedSmem.offset0,@object
	.size		.nv.reservedSmem.offset0,0x4
	.type		.nv.reservedSmem.cap,@object
	.size		.nv.reservedSmem.cap,0x4
